// auto-generated by cutlass_sweep.gemm — config: {"arch": "sm_90", "cluster_m": 1, "cluster_n": 1, "dtype": "int8", "dtype_b": "int8", "layout": "nt", "stages": 0, "tile_k": 32, "tile_m": 256, "tile_n": 8}
#include "cutlass/cutlass.h"
#include "cutlass/gemm/collective/collective_builder.hpp"
#include "cutlass/gemm/device/gemm_universal_adapter.h"
#include "cutlass/gemm/kernel/gemm_universal.hpp"
#include "cutlass/epilogue/collective/collective_builder.hpp"

using ElemA = int8_t;
using ElemB = int8_t;
using ElemCD = int8_t;
using Acc  = int32_t;
using TileShape    = cute::Shape<cute::_256, cute::_8, cute::_32>;
using ClusterShape = cute::Shape<cute::_1, cute::_1, cute::_1>;

using CollectiveEpilogue = typename cutlass::epilogue::collective::CollectiveBuilder<
    cutlass::arch::Sm90, cutlass::arch::OpClassTensorOp,
    TileShape, ClusterShape,
    cutlass::epilogue::collective::EpilogueTileAuto,
    Acc, Acc,
    ElemCD, cutlass::layout::RowMajor, 128 / cutlass::sizeof_bits<ElemCD>::value,
    ElemCD, cutlass::layout::RowMajor, 128 / cutlass::sizeof_bits<ElemCD>::value,
    cutlass::epilogue::collective::EpilogueScheduleAuto
  >::CollectiveOp;

using CollectiveMainloop = typename cutlass::gemm::collective::CollectiveBuilder<
    cutlass::arch::Sm90, cutlass::arch::OpClassTensorOp,
    ElemA, cutlass::layout::RowMajor, 128 / cutlass::sizeof_bits<ElemA>::value,
    ElemB, cutlass::layout::ColumnMajor, 128 / cutlass::sizeof_bits<ElemB>::value,
    Acc,
    TileShape, ClusterShape,
    cutlass::gemm::collective::StageCountAutoCarveout<static_cast<int>(sizeof(typename CollectiveEpilogue::SharedStorage))>,
    cutlass::gemm::collective::KernelScheduleAuto
  >::CollectiveOp;

using GemmKernel = cutlass::gemm::kernel::GemmUniversal<
    cute::Shape<int,int,int,int>,
    CollectiveMainloop,
    CollectiveEpilogue
>;
using Gemm = cutlass::gemm::device::GemmUniversalAdapter<GemmKernel>;

// Force the device kernel symbol into the cubin without needing a host main.
auto* _anchor = &cutlass::device_kernel<GemmKernel>;


// ===== COMPILED SASS (sm_90a) =====

	.target	sm_90a

	.elftype	@"ET_EXEC"


//--------------------- .note.nv.tkinfo           --------------------------
	.section	.note.nv.tkinfo,"",@"SHT_NOTE"
	.sectionflags	@"SHF_NOTE_NV_TKINFO"
	.tkinfo
        /*0018*/ 	.word	0x00000002
        /*0030*/ 	.string	""
        /*0030*/ 	.string	"ptxas"
        /*0030*/ 	.string	"Cuda compilation tools, release 13.0, V13.0.88"
        /*0030*/ 	.string	"Build cuda_13.0.r13.0/compiler.36424714_0"
        /*0030*/ 	.string	"-arch sm_90a -m 64 "



//--------------------- .note.nv.cuinfo           --------------------------
	.section	.note.nv.cuinfo,"",@"SHT_NOTE"
	.sectionflags	@"SHF_NOTE_NV_CUINFO"
        /*0018*/ 	.short	0x0002
        /*001a*/ 	.short	0x005a
        /*001c*/ 	.short	0x0082
	.zero		2


//--------------------- .nv.info                  --------------------------
	.section	.nv.info,"",@"SHT_CUDA_INFO"
	.align	4


	//----- nvinfo : EIATTR_REGCOUNT
	.align		4
        /*0000*/ 	.byte	0x04, 0x2f
        /*0002*/ 	.short	(.L_15 - .L_14)
	.align		4
.L_14:
        /*0004*/ 	.word	index@(_ZN7cutlass13device_kernelINS_4gemm6kernel13GemmUniversalIN4cute5tupleIJiiiiEEENS1_10collective13CollectiveMmaINS1_34MainloopSm90TmaGmmaWarpSpecializedILi27ENS5_IJNS4_1CILi1EEESB_SB_EEENS1_35KernelTmaWarpSpecializedCooperativeEEENS5_IJNSA_ILi256EEENSA_ILi8EEENSA_ILi32EEEEEEaNS5_IJlSB_lEEEaSJ_NS4_8TiledMMAINS4_8MMA_AtomIJNS4_4SM904GMMA25MMA_64x8x32_S32S8S8_SS_TNEEEENS4_6LayoutINS5_IJNSA_ILi2EEESB_SB_EEENS5_IJSB_NSA_ILi0EEEST_EEEEENS5_IJNS4_10UnderscoreESW_SW_EEEEENS4_13SM90_TMA_LOADENS4_14ComposedLayoutINS4_7SwizzleILi1ELi4ELi3EEENS4_18smem_ptr_flag_bitsILi8EEENSQ_INS5_IJSG_SH_EEENS5_IJSH_SB_EEEEEEEvNS4_8identityESZ_S18_vS19_EENS_8epilogue10collective6detail29Sm90TmaWarpSpecializedAdapterINS1C_15DefaultEpilogueIaSJ_SJ_NS1B_6thread17LinearCombinationIaLi1EiiLNS1G_9ScaleType4KindE0ELNS_15FloatRoundStyleE2EaEENS1_15EpilogueDefaultEEEEEvvEEEEvNT_6ParamsE)
        /*0008*/ 	.word	0x000000a8


	//----- nvinfo : EIATTR_FRAME_SIZE
	.align		4
.L_15:
        /*000c*/ 	.byte	0x04, 0x11
        /*000e*/ 	.short	(.L_17 - .L_16)
	.align		4
.L_16:
        /*0010*/ 	.word	index@(_ZN7cutlass13device_kernelINS_4gemm6kernel13GemmUniversalIN4cute5tupleIJiiiiEEENS1_10collective13CollectiveMmaINS1_34MainloopSm90TmaGmmaWarpSpecializedILi27ENS5_IJNS4_1CILi1EEESB_SB_EEENS1_35KernelTmaWarpSpecializedCooperativeEEENS5_IJNSA_ILi256EEENSA_ILi8EEENSA_ILi32EEEEEEaNS5_IJlSB_lEEEaSJ_NS4_8TiledMMAINS4_8MMA_AtomIJNS4_4SM904GMMA25MMA_64x8x32_S32S8S8_SS_TNEEEENS4_6LayoutINS5_IJNSA_ILi2EEESB_SB_EEENS5_IJSB_NSA_ILi0EEEST_EEEEENS5_IJNS4_10UnderscoreESW_SW_EEEEENS4_13SM90_TMA_LOADENS4_14ComposedLayoutINS4_7SwizzleILi1ELi4ELi3EEENS4_18smem_ptr_flag_bitsILi8EEENSQ_INS5_IJSG_SH_EEENS5_IJSH_SB_EEEEEEEvNS4_8identityESZ_S18_vS19_EENS_8epilogue10collective6detail29Sm90TmaWarpSpecializedAdapterINS1C_15DefaultEpilogueIaSJ_SJ_NS1B_6thread17LinearCombinationIaLi1EiiLNS1G_9ScaleType4KindE0ELNS_15FloatRoundStyleE2EaEENS1_15EpilogueDefaultEEEEEvvEEEEvNT_6ParamsE)
        /*0014*/ 	.word	0x00000000


	//----- nvinfo : EIATTR_MIN_STACK_SIZE
	.align		4
.L_17:
        /*0018*/ 	.byte	0x04, 0x12
        /*001a*/ 	.short	(.L_19 - .L_18)
	.align		4
.L_18:
        /*001c*/ 	.word	index@(_ZN7cutlass13device_kernelINS_4gemm6kernel13GemmUniversalIN4cute5tupleIJiiiiEEENS1_10collective13CollectiveMmaINS1_34MainloopSm90TmaGmmaWarpSpecializedILi27ENS5_IJNS4_1CILi1EEESB_SB_EEENS1_35KernelTmaWarpSpecializedCooperativeEEENS5_IJNSA_ILi256EEENSA_ILi8EEENSA_ILi32EEEEEEaNS5_IJlSB_lEEEaSJ_NS4_8TiledMMAINS4_8MMA_AtomIJNS4_4SM904GMMA25MMA_64x8x32_S32S8S8_SS_TNEEEENS4_6LayoutINS5_IJNSA_ILi2EEESB_SB_EEENS5_IJSB_NSA_ILi0EEEST_EEEEENS5_IJNS4_10UnderscoreESW_SW_EEEEENS4_13SM90_TMA_LOADENS4_14ComposedLayoutINS4_7SwizzleILi1ELi4ELi3EEENS4_18smem_ptr_flag_bitsILi8EEENSQ_INS5_IJSG_SH_EEENS5_IJSH_SB_EEEEEEEvNS4_8identityESZ_S18_vS19_EENS_8epilogue10collective6detail29Sm90TmaWarpSpecializedAdapterINS1C_15DefaultEpilogueIaSJ_SJ_NS1B_6thread17LinearCombinationIaLi1EiiLNS1G_9ScaleType4KindE0ELNS_15FloatRoundStyleE2EaEENS1_15EpilogueDefaultEEEEEvvEEEEvNT_6ParamsE)
        /*0020*/ 	.word	0x00000000
.L_19:


//--------------------- .nv.compat                --------------------------
	.section	.nv.compat,"",@"SHT_CUDA_COMPAT_INFO"
	.align	4
        /*0000*/ 	.byte	0x02, 0x09, 0x01, 0x00, 0x02, 0x02, 0x04, 0x00, 0x02, 0x05, 0x05, 0x00, 0x03, 0x07, 0x01, 0x01
        /*0010*/ 	.byte	0x02, 0x03, 0x01, 0x00, 0x02, 0x06, 0x01, 0x00, 0x04, 0x0b, 0x08, 0x00, 0x00, 0x00, 0x00, 0x00
        /*0020*/ 	.byte	0x00, 0x00, 0x00, 0x00


//--------------------- .nv.info._ZN7cutlass13device_kernelINS_4gemm6kernel13GemmUniversalIN4cute5tupleIJiiiiEEENS1_10collective13CollectiveMmaINS1_34MainloopSm90TmaGmmaWarpSpecializedILi27ENS5_IJNS4_1CILi1EEESB_SB_EEENS1_35KernelTmaWarpSpecializedCooperativeEEENS5_IJNSA_ILi256EEENSA_ILi8EEENSA_ILi32EEEEEEaNS5_IJlSB_lEEEaSJ_NS4_8TiledMMAINS4_8MMA_AtomIJNS4_4SM904GMMA25MMA_64x8x32_S32S8S8_SS_TNEEEENS4_6LayoutINS5_IJNSA_ILi2EEESB_SB_EEENS5_IJSB_NSA_ILi0EEEST_EEEEENS5_IJNS4_10UnderscoreESW_SW_EEEEENS4_13SM90_TMA_LOADENS4_14ComposedLayoutINS4_7SwizzleILi1ELi4ELi3EEENS4_18smem_ptr_flag_bitsILi8EEENSQ_INS5_IJSG_SH_EEENS5_IJSH_SB_EEEEEEEvNS4_8identityESZ_S18_vS19_EENS_8epilogue10collective6detail29Sm90TmaWarpSpecializedAdapterINS1C_15DefaultEpilogueIaSJ_SJ_NS1B_6thread17LinearCombinationIaLi1EiiLNS1G_9ScaleType4KindE0ELNS_15FloatRoundStyleE2EaEENS1_15EpilogueDefaultEEEEEvvEEEEvNT_6ParamsE --------------------------
	.section	.nv.info._ZN7cutlass13device_kernelINS_4gemm6kernel13GemmUniversalIN4cute5tupleIJiiiiEEENS1_10collective13CollectiveMmaINS1_34MainloopSm90TmaGmmaWarpSpecializedILi27ENS5_IJNS4_1CILi1EEESB_SB_EEENS1_35KernelTmaWarpSpecializedCooperativeEEENS5_IJNSA_ILi256EEENSA_ILi8EEENSA_ILi32EEEEEEaNS5_IJlSB_lEEEaSJ_NS4_8TiledMMAINS4_8MMA_AtomIJNS4_4SM904GMMA25MMA_64x8x32_S32S8S8_SS_TNEEEENS4_6LayoutINS5_IJNSA_ILi2EEESB_SB_EEENS5_IJSB_NSA_ILi0EEEST_EEEEENS5_IJNS4_10UnderscoreESW_SW_EEEEENS4_13SM90_TMA_LOADENS4_14ComposedLayoutINS4_7SwizzleILi1ELi4ELi3EEENS4_18smem_ptr_flag_bitsILi8EEENSQ_INS5_IJSG_SH_EEENS5_IJSH_SB_EEEEEEEvNS4_8identityESZ_S18_vS19_EENS_8epilogue10collective6detail29Sm90TmaWarpSpecializedAdapterINS1C_15DefaultEpilogueIaSJ_SJ_NS1B_6thread17LinearCombinationIaLi1EiiLNS1G_9ScaleType4KindE0ELNS_15FloatRoundStyleE2EaEENS1_15EpilogueDefaultEEEEEvvEEEEvNT_6ParamsE,"",@"SHT_CUDA_INFO"
	.sectionflags	@""
	.align	4


	//----- nvinfo : EIATTR_CUDA_API_VERSION
	.align		4
        /*0000*/ 	.byte	0x04, 0x37
        /*0002*/ 	.short	(.L_21 - .L_20)
.L_20:
        /*0004*/ 	.word	0x00000082


	//----- nvinfo : EIATTR_KPARAM_INFO
	.align		4
.L_21:
        /*0008*/ 	.byte	0x04, 0x17
        /*000a*/ 	.short	(.L_23 - .L_22)
.L_22:
        /*000c*/ 	.word	0x00000000
        /*0010*/ 	.short	0x0000
        /*0012*/ 	.short	0x0070
        /*0014*/ 	.byte	0x00, 0xf0, 0x01, 0x10


	//----- nvinfo : EIATTR_SPARSE_MMA_MASK
	.align		4
.L_23:
        /*0018*/ 	.byte	0x03, 0x50
        /*001a*/ 	.short	0x0000


	//----- nvinfo : EIATTR_MAXREG_COUNT
	.align		4
        /*001c*/ 	.byte	0x03, 0x1b
        /*001e*/ 	.short	0x00a8


	//----- nvinfo : EIATTR_NUM_BARRIERS
	.align		4
        /*0020*/ 	.byte	0x02, 0x4c
        /*0022*/ 	.byte	0x01
	.zero		1


	//----- nvinfo : EIATTR_EXTERNS
	.align		4
        /*0024*/ 	.byte	0x04, 0x0f
        /*0026*/ 	.short	(.L_25 - .L_24)


	//   ....[0]....
	.align		4
.L_24:
        /*0028*/ 	.word	index@(__assertfail)


	//----- nvinfo : EIATTR_MERCURY_ISA_VERSION
	.align		4
.L_25:
        /*002c*/ 	.byte	0x03, 0x5f
        /*002e*/ 	.short	0x0101


	//----- nvinfo : EIATTR_INT_WARP_WIDE_INSTR_OFFSETS
	.align		4
        /*0030*/ 	.byte	0x04, 0x31
        /*0032*/ 	.short	(.L_27 - .L_26)


	//   ....[0]....
.L_26:
        /*0034*/ 	.word	0x000006c0


	//   ....[1]....
        /*0038*/ 	.word	0x000006d0


	//   ....[2]....
        /*003c*/ 	.word	0x000007f0


	//----- nvinfo : EIATTR_COOP_GROUP_MASK_REGIDS
	.align		4
.L_27:
        /*0040*/ 	.byte	0x04, 0x29
        /*0042*/ 	.short	(.L_29 - .L_28)


	//   ....[0]....
.L_28:
        /*0044*/ 	.word	0xffffffff


	//   ....[1]....
        /*0048*/ 	.word	0xffffffff


	//   ....[2]....
        /*004c*/ 	.word	0xffffffff


	//   ....[3]....
        /*0050*/ 	.word	0xffffffff


	//   ....[4]....
        /*0054*/ 	.word	0xffffffff


	//----- nvinfo : EIATTR_COOP_GROUP_INSTR_OFFSETS
	.align		4
.L_29:
        /*0058*/ 	.byte	0x04, 0x28
        /*005a*/ 	.short	(.L_31 - .L_30)


	//   ....[0]....
.L_30:
        /*005c*/ 	.word	0x00000060


	//   ....[1]....
        /*0060*/ 	.word	0x00000070


	//   ....[2]....
        /*0064*/ 	.word	0x00000130


	//   ....[3]....
        /*0068*/ 	.word	0x000005d0


	//   ....[4]....
        /*006c*/ 	.word	0x00001480


	//----- nvinfo : EIATTR_REG_RECONFIG
	.align		4
.L_31:
        /*0070*/ 	.byte	0x01, 0x54
	.zero		2


	//----- nvinfo : EIATTR_SYSCALL_OFFSETS
	.align		4
        /*0074*/ 	.byte	0x04, 0x46
        /*0076*/ 	.short	(.L_33 - .L_32)


	//   ....[0]....
.L_32:
        /*0078*/ 	.word	0x00001670


	//----- nvinfo : EIATTR_MBARRIER_INSTR_OFFSETS
	.align		4
.L_33:
        /*007c*/ 	.byte	0x04, 0x39
        /*007e*/ 	.short	(.L_35 - .L_34)


	//   ....[0]....
.L_34:
        /*0080*/ 	.word	0x00000250
        /*0084*/ 	.word	0x000000ff
        /*0088*/ 	.word	0x00000000
        /*008c*/ 	.short	0x0100
        /*008e*/ 	.byte	0x08
	.zero		1


	//   ....[1]....
        /*0090*/ 	.word	0x00000260
        /*0094*/ 	.word	0x000000ff
        /*0098*/ 	.word	0x000000d8
        /*009c*/ 	.short	0x0100
        /*009e*/ 	.byte	0x08
	.zero		1


	//   ....[2]....
        /*00a0*/ 	.word	0x00000270
        /*00a4*/ 	.word	0x000000ff
        /*00a8*/ 	.word	0x00000008
        /*00ac*/ 	.short	0x0100
        /*00ae*/ 	.byte	0x08
	.zero		1


	//   ....[3]....
        /*00b0*/ 	.word	0x00000280
        /*00b4*/ 	.word	0x000000ff
        /*00b8*/ 	.word	0x000000e0
        /*00bc*/ 	.short	0x0100
        /*00be*/ 	.byte	0x08
	.zero		1


	//   ....[4]....
        /*00c0*/ 	.word	0x00000290
        /*00c4*/ 	.word	0x000000ff
        /*00c8*/ 	.word	0x00000010
        /*00cc*/ 	.short	0x0100
        /*00ce*/ 	.byte	0x08
	.zero		1


	//   ....[5]....
        /*00d0*/ 	.word	0x000002a0
        /*00d4*/ 	.word	0x000000ff
        /*00d8*/ 	.word	0x000000e8
        /*00dc*/ 	.short	0x0100
        /*00de*/ 	.byte	0x08
	.zero		1


	//   ....[6]....
        /*00e0*/ 	.word	0x000002b0
        /*00e4*/ 	.word	0x000000ff
        /*00e8*/ 	.word	0x00000018
        /*00ec*/ 	.short	0x0100
        /*00ee*/ 	.byte	0x08
	.zero		1


	//   ....[7]....
        /*00f0*/ 	.word	0x000002c0
        /*00f4*/ 	.word	0x000000ff
        /*00f8*/ 	.word	0x000000f0
        /*00fc*/ 	.short	0x0100
        /*00fe*/ 	.byte	0x08
	.zero		1


	//   ....[8]....
        /*0100*/ 	.word	0x000002d0
        /*0104*/ 	.word	0x000000ff
        /*0108*/ 	.word	0x00000020
        /*010c*/ 	.short	0x0100
        /*010e*/ 	.byte	0x08
	.zero		1


	//   ....[9]....
        /*0110*/ 	.word	0x000002e0
        /*0114*/ 	.word	0x000000ff
        /*0118*/ 	.word	0x000000f8
        /*011c*/ 	.short	0x0100
        /*011e*/ 	.byte	0x08
	.zero		1


	//   ....[10]....
        /*0120*/ 	.word	0x000002f0
        /*0124*/ 	.word	0x000000ff
        /*0128*/ 	.word	0x00000028
        /*012c*/ 	.short	0x0100
        /*012e*/ 	.byte	0x08
	.zero		1


	//   ....[11]....
        /*0130*/ 	.word	0x00000300
        /*0134*/ 	.word	0x000000ff
        /*0138*/ 	.word	0x00000100
        /*013c*/ 	.short	0x0100
        /*013e*/ 	.byte	0x08
	.zero		1


	//   ....[12]....
        /*0140*/ 	.word	0x00000310
        /*0144*/ 	.word	0x000000ff
        /*0148*/ 	.word	0x00000030
        /*014c*/ 	.short	0x0100
        /*014e*/ 	.byte	0x08
	.zero		1


	//   ....[13]....
        /*0150*/ 	.word	0x00000320
        /*0154*/ 	.word	0x000000ff
        /*0158*/ 	.word	0x00000108
        /*015c*/ 	.short	0x0100
        /*015e*/ 	.byte	0x08
	.zero		1


	//   ....[14]....
        /*0160*/ 	.word	0x00000330
        /*0164*/ 	.word	0x000000ff
        /*0168*/ 	.word	0x00000038
        /*016c*/ 	.short	0x0100
        /*016e*/ 	.byte	0x08
	.zero		1


	//   ....[15]....
        /*0170*/ 	.word	0x00000340
        /*0174*/ 	.word	0x000000ff
        /*0178*/ 	.word	0x00000110
        /*017c*/ 	.short	0x0100
        /*017e*/ 	.byte	0x08
	.zero		1


	//   ....[16]....
        /*0180*/ 	.word	0x00000350
        /*0184*/ 	.word	0x000000ff
        /*0188*/ 	.word	0x00000040
        /*018c*/ 	.short	0x0100
        /*018e*/ 	.byte	0x08
	.zero		1


	//   ....[17]....
        /*0190*/ 	.word	0x00000360
        /*0194*/ 	.word	0x000000ff
        /*0198*/ 	.word	0x00000118
        /*019c*/ 	.short	0x0100
        /*019e*/ 	.byte	0x08
	.zero		1


	//   ....[18]....
        /*01a0*/ 	.word	0x00000370
        /*01a4*/ 	.word	0x000000ff
        /*01a8*/ 	.word	0x00000048
        /*01ac*/ 	.short	0x0100
        /*01ae*/ 	.byte	0x08
	.zero		1


	//   ....[19]....
        /*01b0*/ 	.word	0x00000380
        /*01b4*/ 	.word	0x000000ff
        /*01b8*/ 	.word	0x00000120
        /*01bc*/ 	.short	0x0100
        /*01be*/ 	.byte	0x08
	.zero		1


	//   ....[20]....
        /*01c0*/ 	.word	0x00000390
        /*01c4*/ 	.word	0x000000ff
        /*01c8*/ 	.word	0x00000050
        /*01cc*/ 	.short	0x0100
        /*01ce*/ 	.byte	0x08
	.zero		1


	//   ....[21]....
        /*01d0*/ 	.word	0x000003a0
        /*01d4*/ 	.word	0x000000ff
        /*01d8*/ 	.word	0x00000128
        /*01dc*/ 	.short	0x0100
        /*01de*/ 	.byte	0x08
	.zero		1


	//   ....[22]....
        /*01e0*/ 	.word	0x000003b0
        /*01e4*/ 	.word	0x000000ff
        /*01e8*/ 	.word	0x00000058
        /*01ec*/ 	.short	0x0100
        /*01ee*/ 	.byte	0x08
	.zero		1


	//   ....[23]....
        /*01f0*/ 	.word	0x000003c0
        /*01f4*/ 	.word	0x000000ff
        /*01f8*/ 	.word	0x00000130
        /*01fc*/ 	.short	0x0100
        /*01fe*/ 	.byte	0x08
	.zero		1


	//   ....[24]....
        /*0200*/ 	.word	0x000003d0
        /*0204*/ 	.word	0x000000ff
        /*0208*/ 	.word	0x00000060
        /*020c*/ 	.short	0x0100
        /*020e*/ 	.byte	0x08
	.zero		1


	//   ....[25]....
        /*0210*/ 	.word	0x000003e0
        /*0214*/ 	.word	0x000000ff
        /*0218*/ 	.word	0x00000138
        /*021c*/ 	.short	0x0100
        /*021e*/ 	.byte	0x08
	.zero		1


	//   ....[26]....
        /*0220*/ 	.word	0x000003f0
        /*0224*/ 	.word	0x000000ff
        /*0228*/ 	.word	0x00000068
        /*022c*/ 	.short	0x0100
        /*022e*/ 	.byte	0x08
	.zero		1


	//   ....[27]....
        /*0230*/ 	.word	0x00000400
        /*0234*/ 	.word	0x000000ff
        /*0238*/ 	.word	0x00000140
        /*023c*/ 	.short	0x0100
        /*023e*/ 	.byte	0x08
	.zero		1


	//   ....[28]....
        /*0240*/ 	.word	0x00000410
        /*0244*/ 	.word	0x000000ff
        /*0248*/ 	.word	0x00000070
        /*024c*/ 	.short	0x0100
        /*024e*/ 	.byte	0x08
	.zero		1


	//   ....[29]....
        /*0250*/ 	.word	0x00000420
        /*0254*/ 	.word	0x000000ff
        /*0258*/ 	.word	0x00000148
        /*025c*/ 	.short	0x0100
        /*025e*/ 	.byte	0x08
	.zero		1


	//   ....[30]....
        /*0260*/ 	.word	0x00000430
        /*0264*/ 	.word	0x000000ff
        /*0268*/ 	.word	0x00000078
        /*026c*/ 	.short	0x0100
        /*026e*/ 	.byte	0x08
	.zero		1


	//   ....[31]....
        /*0270*/ 	.word	0x00000440
        /*0274*/ 	.word	0x000000ff
        /*0278*/ 	.word	0x00000150
        /*027c*/ 	.short	0x0100
        /*027e*/ 	.byte	0x08
	.zero		1


	//   ....[32]....
        /*0280*/ 	.word	0x00000450
        /*0284*/ 	.word	0x000000ff
        /*0288*/ 	.word	0x00000080
        /*028c*/ 	.short	0x0100
        /*028e*/ 	.byte	0x08
	.zero		1


	//   ....[33]....
        /*0290*/ 	.word	0x00000460
        /*0294*/ 	.word	0x000000ff
        /*0298*/ 	.word	0x00000158
        /*029c*/ 	.short	0x0100
        /*029e*/ 	.byte	0x08
	.zero		1


	//   ....[34]....
        /*02a0*/ 	.word	0x00000470
        /*02a4*/ 	.word	0x000000ff
        /*02a8*/ 	.word	0x00000088
        /*02ac*/ 	.short	0x0100
        /*02ae*/ 	.byte	0x08
	.zero		1


	//   ....[35]....
        /*02b0*/ 	.word	0x00000480
        /*02b4*/ 	.word	0x000000ff
        /*02b8*/ 	.word	0x00000160
        /*02bc*/ 	.short	0x0100
        /*02be*/ 	.byte	0x08
	.zero		1


	//   ....[36]....
        /*02c0*/ 	.word	0x00000490
        /*02c4*/ 	.word	0x000000ff
        /*02c8*/ 	.word	0x00000090
        /*02cc*/ 	.short	0x0100
        /*02ce*/ 	.byte	0x08
	.zero		1


	//   ....[37]....
        /*02d0*/ 	.word	0x000004a0
        /*02d4*/ 	.word	0x000000ff
        /*02d8*/ 	.word	0x00000168
        /*02dc*/ 	.short	0x0100
        /*02de*/ 	.byte	0x08
	.zero		1


	//   ....[38]....
        /*02e0*/ 	.word	0x000004b0
        /*02e4*/ 	.word	0x000000ff
        /*02e8*/ 	.word	0x00000098
        /*02ec*/ 	.short	0x0100
        /*02ee*/ 	.byte	0x08
	.zero		1


	//   ....[39]....
        /*02f0*/ 	.word	0x000004c0
        /*02f4*/ 	.word	0x000000ff
        /*02f8*/ 	.word	0x00000170
        /*02fc*/ 	.short	0x0100
        /*02fe*/ 	.byte	0x08
	.zero		1


	//   ....[40]....
        /*0300*/ 	.word	0x000004d0
        /*0304*/ 	.word	0x000000ff
        /*0308*/ 	.word	0x000000a0
        /*030c*/ 	.short	0x0100
        /*030e*/ 	.byte	0x08
	.zero		1


	//   ....[41]....
        /*0310*/ 	.word	0x000004e0
        /*0314*/ 	.word	0x000000ff
        /*0318*/ 	.word	0x00000178
        /*031c*/ 	.short	0x0100
        /*031e*/ 	.byte	0x08
	.zero		1


	//   ....[42]....
        /*0320*/ 	.word	0x000004f0
        /*0324*/ 	.word	0x000000ff
        /*0328*/ 	.word	0x000000a8
        /*032c*/ 	.short	0x0100
        /*032e*/ 	.byte	0x08
	.zero		1


	//   ....[43]....
        /*0330*/ 	.word	0x00000500
        /*0334*/ 	.word	0x000000ff
        /*0338*/ 	.word	0x00000180
        /*033c*/ 	.short	0x0100
        /*033e*/ 	.byte	0x08
	.zero		1


	//   ....[44]....
        /*0340*/ 	.word	0x00000510
        /*0344*/ 	.word	0x000000ff
        /*0348*/ 	.word	0x000000b0
        /*034c*/ 	.short	0x0100
        /*034e*/ 	.byte	0x08
	.zero		1


	//   ....[45]....
        /*0350*/ 	.word	0x00000520
        /*0354*/ 	.word	0x000000ff
        /*0358*/ 	.word	0x00000188
        /*035c*/ 	.short	0x0100
        /*035e*/ 	.byte	0x08
	.zero		1


	//   ....[46]....
        /*0360*/ 	.word	0x00000530
        /*0364*/ 	.word	0x000000ff
        /*0368*/ 	.word	0x000000b8
        /*036c*/ 	.short	0x0100
        /*036e*/ 	.byte	0x08
	.zero		1


	//   ....[47]....
        /*0370*/ 	.word	0x00000540
        /*0374*/ 	.word	0x000000ff
        /*0378*/ 	.word	0x00000190
        /*037c*/ 	.short	0x0100
        /*037e*/ 	.byte	0x08
	.zero		1


	//   ....[48]....
        /*0380*/ 	.word	0x00000550
        /*0384*/ 	.word	0x000000ff
        /*0388*/ 	.word	0x000000c0
        /*038c*/ 	.short	0x0100
        /*038e*/ 	.byte	0x08
	.zero		1


	//   ....[49]....
        /*0390*/ 	.word	0x00000560
        /*0394*/ 	.word	0x000000ff
        /*0398*/ 	.word	0x00000198
        /*039c*/ 	.short	0x0100
        /*039e*/ 	.byte	0x08
	.zero		1


	//   ....[50]....
        /*03a0*/ 	.word	0x00000570
        /*03a4*/ 	.word	0x000000ff
        /*03a8*/ 	.word	0x000000c8
        /*03ac*/ 	.short	0x0100
        /*03ae*/ 	.byte	0x08
	.zero		1


	//   ....[51]....
        /*03b0*/ 	.word	0x00000580
        /*03b4*/ 	.word	0x000000ff
        /*03b8*/ 	.word	0x000001a0
        /*03bc*/ 	.short	0x0100
        /*03be*/ 	.byte	0x08
	.zero		1


	//   ....[52]....
        /*03c0*/ 	.word	0x00000590
        /*03c4*/ 	.word	0x000000ff
        /*03c8*/ 	.word	0x000000d0
        /*03cc*/ 	.short	0x0100
        /*03ce*/ 	.byte	0x08
	.zero		1


	//   ....[53]....
        /*03d0*/ 	.word	0x000005a0
        /*03d4*/ 	.word	0x000000ff
        /*03d8*/ 	.word	0x000001a8
        /*03dc*/ 	.short	0x0100
        /*03de*/ 	.byte	0x08
	.zero		1


	//   ....[54]....
        /*03e0*/ 	.word	0x00000870
        /*03e4*/ 	.word	0x000000ff
        /*03e8*/ 	.word	0x000001c0
        /*03ec*/ 	.short	0x0100
        /*03ee*/ 	.byte	0x08
	.zero		1


	//   ....[55]....
        /*03f0*/ 	.word	0x000008d0
        /*03f4*/ 	.word	0x000000ff
        /*03f8*/ 	.word	0x000001c8
        /*03fc*/ 	.short	0x0100
        /*03fe*/ 	.byte	0x08
	.zero		1


	//   ....[56]....
        /*0400*/ 	.word	0x000016f0
        /*0404*/ 	.word	0x00000003
        /*0408*/ 	.word	0x00000000
        /*040c*/ 	.short	0x010a
        /*040e*/ 	.byte	0x3f
	.zero		1


	//   ....[57]....
        /*0410*/ 	.word	0x00001750
        /*0414*/ 	.word	0x00000003
        /*0418*/ 	.word	0x00000000
        /*041c*/ 	.short	0x010a
        /*041e*/ 	.byte	0x3f
	.zero		1


	//   ....[58]....
        /*0420*/ 	.word	0x00001990
        /*0424*/ 	.word	0x000000ff
        /*0428*/ 	.word	0x00000000
        /*042c*/ 	.short	0x010a
        /*042e*/ 	.byte	0x04
	.zero		1


	//   ....[59]....
        /*0430*/ 	.word	0x000019d0
        /*0434*/ 	.word	0x000000ff
        /*0438*/ 	.word	0x00000000
        /*043c*/ 	.short	0x010a
        /*043e*/ 	.byte	0x04
	.zero		1


	//   ....[60]....
        /*0440*/ 	.word	0x00001b20
        /*0444*/ 	.word	0x000000ff
        /*0448*/ 	.word	0x00000000
        /*044c*/ 	.short	0x0101
        /*044e*/ 	.byte	0x04
	.zero		1


	//   ....[61]....
        /*0450*/ 	.word	0x00001d20
        /*0454*/ 	.word	0x000000ff
        /*0458*/ 	.word	0x00000000
        /*045c*/ 	.short	0x0101
        /*045e*/ 	.byte	0x04
	.zero		1


	//   ....[62]....
        /*0460*/ 	.word	0x00003930
        /*0464*/ 	.word	0x0000000e
        /*0468*/ 	.word	0x000000d8
        /*046c*/ 	.short	0x010a
        /*046e*/ 	.byte	0x3f
	.zero		1


	//   ....[63]....
        /*0470*/ 	.word	0x00003d10
        /*0474*/ 	.word	0x00000006
        /*0478*/ 	.word	0x000001c8
        /*047c*/ 	.short	0x0101
        /*047e*/ 	.byte	0x3f
	.zero		1


	//   ....[64]....
        /*0480*/ 	.word	0x00004440
        /*0484*/ 	.word	0x00000007
        /*0488*/ 	.word	0x00000000
        /*048c*/ 	.short	0x010a
        /*048e*/ 	.byte	0x3f
	.zero		1


	//   ....[65]....
        /*0490*/ 	.word	0x000044c0
        /*0494*/ 	.word	0x00000008
        /*0498*/ 	.word	0x00000000
        /*049c*/ 	.short	0x010a
        /*049e*/ 	.byte	0x3f
	.zero		1


	//   ....[66]....
        /*04a0*/ 	.word	0x00004550
        /*04a4*/ 	.word	0x00000009
        /*04a8*/ 	.word	0x00000000
        /*04ac*/ 	.short	0x010a
        /*04ae*/ 	.byte	0x3f
	.zero		1


	//   ....[67]....
        /*04b0*/ 	.word	0x000045e0
        /*04b4*/ 	.word	0x00000008
        /*04b8*/ 	.word	0x00000000
        /*04bc*/ 	.short	0x010a
        /*04be*/ 	.byte	0x3f
	.zero		1


	//   ....[68]....
        /*04c0*/ 	.word	0x00004670
        /*04c4*/ 	.word	0x00000009
        /*04c8*/ 	.word	0x00000000
        /*04cc*/ 	.short	0x010a
        /*04ce*/ 	.byte	0x3f
	.zero		1


	//   ....[69]....
        /*04d0*/ 	.word	0x00004700
        /*04d4*/ 	.word	0x00000008
        /*04d8*/ 	.word	0x00000000
        /*04dc*/ 	.short	0x010a
        /*04de*/ 	.byte	0x3f
	.zero		1


	//   ....[70]....
        /*04e0*/ 	.word	0x00004790
        /*04e4*/ 	.word	0x00000009
        /*04e8*/ 	.word	0x00000000
        /*04ec*/ 	.short	0x010a
        /*04ee*/ 	.byte	0x3f
	.zero		1


	//   ....[71]....
        /*04f0*/ 	.word	0x00004820
        /*04f4*/ 	.word	0x00000008
        /*04f8*/ 	.word	0x00000000
        /*04fc*/ 	.short	0x010a
        /*04fe*/ 	.byte	0x3f
	.zero		1


	//   ....[72]....
        /*0500*/ 	.word	0x000048b0
        /*0504*/ 	.word	0x00000009
        /*0508*/ 	.word	0x00000000
        /*050c*/ 	.short	0x010a
        /*050e*/ 	.byte	0x3f
	.zero		1


	//   ....[73]....
        /*0510*/ 	.word	0x00004940
        /*0514*/ 	.word	0x00000008
        /*0518*/ 	.word	0x00000000
        /*051c*/ 	.short	0x010a
        /*051e*/ 	.byte	0x3f
	.zero		1


	//   ....[74]....
        /*0520*/ 	.word	0x000049d0
        /*0524*/ 	.word	0x00000009
        /*0528*/ 	.word	0x00000000
        /*052c*/ 	.short	0x010a
        /*052e*/ 	.byte	0x3f
	.zero		1


	//   ....[75]....
        /*0530*/ 	.word	0x00004a60
        /*0534*/ 	.word	0x00000008
        /*0538*/ 	.word	0x00000000
        /*053c*/ 	.short	0x010a
        /*053e*/ 	.byte	0x3f
	.zero		1


	//   ....[76]....
        /*0540*/ 	.word	0x00004af0
        /*0544*/ 	.word	0x00000009
        /*0548*/ 	.word	0x00000000
        /*054c*/ 	.short	0x010a
        /*054e*/ 	.byte	0x3f
	.zero		1


	//   ....[77]....
        /*0550*/ 	.word	0x00004b80
        /*0554*/ 	.word	0x00000008
        /*0558*/ 	.word	0x00000000
        /*055c*/ 	.short	0x010a
        /*055e*/ 	.byte	0x3f
	.zero		1


	//   ....[78]....
        /*0560*/ 	.word	0x00004c10
        /*0564*/ 	.word	0x00000009
        /*0568*/ 	.word	0x00000000
        /*056c*/ 	.short	0x010a
        /*056e*/ 	.byte	0x3f
	.zero		1


	//   ....[79]....
        /*0570*/ 	.word	0x00004ca0
        /*0574*/ 	.word	0x00000008
        /*0578*/ 	.word	0x00000000
        /*057c*/ 	.short	0x010a
        /*057e*/ 	.byte	0x3f
	.zero		1


	//   ....[80]....
        /*0580*/ 	.word	0x00004d30
        /*0584*/ 	.word	0x00000009
        /*0588*/ 	.word	0x00000000
        /*058c*/ 	.short	0x010a
        /*058e*/ 	.byte	0x3f
	.zero		1


	//   ....[81]....
        /*0590*/ 	.word	0x00004dc0
        /*0594*/ 	.word	0x00000008
        /*0598*/ 	.word	0x00000000
        /*059c*/ 	.short	0x010a
        /*059e*/ 	.byte	0x3f
	.zero		1


	//   ....[82]....
        /*05a0*/ 	.word	0x00004e50
        /*05a4*/ 	.word	0x00000009
        /*05a8*/ 	.word	0x00000000
        /*05ac*/ 	.short	0x010a
        /*05ae*/ 	.byte	0x3f
	.zero		1


	//   ....[83]....
        /*05b0*/ 	.word	0x00004ee0
        /*05b4*/ 	.word	0x00000008
        /*05b8*/ 	.word	0x00000000
        /*05bc*/ 	.short	0x010a
        /*05be*/ 	.byte	0x3f
	.zero		1


	//   ....[84]....
        /*05c0*/ 	.word	0x00004f70
        /*05c4*/ 	.word	0x00000009
        /*05c8*/ 	.word	0x00000000
        /*05cc*/ 	.short	0x010a
        /*05ce*/ 	.byte	0x3f
	.zero		1


	//   ....[85]....
        /*05d0*/ 	.word	0x00005000
        /*05d4*/ 	.word	0x00000008
        /*05d8*/ 	.word	0x00000000
        /*05dc*/ 	.short	0x010a
        /*05de*/ 	.byte	0x3f
	.zero		1


	//   ....[86]....
        /*05e0*/ 	.word	0x00005090
        /*05e4*/ 	.word	0x00000009
        /*05e8*/ 	.word	0x00000000
        /*05ec*/ 	.short	0x010a
        /*05ee*/ 	.byte	0x3f
	.zero		1


	//   ....[87]....
        /*05f0*/ 	.word	0x00005120
        /*05f4*/ 	.word	0x00000008
        /*05f8*/ 	.word	0x00000000
        /*05fc*/ 	.short	0x010a
        /*05fe*/ 	.byte	0x3f
	.zero		1


	//   ....[88]....
        /*0600*/ 	.word	0x000051b0
        /*0604*/ 	.word	0x00000009
        /*0608*/ 	.word	0x00000000
        /*060c*/ 	.short	0x010a
        /*060e*/ 	.byte	0x3f
	.zero		1


	//   ....[89]....
        /*0610*/ 	.word	0x00005240
        /*0614*/ 	.word	0x00000006
        /*0618*/ 	.word	0x00000000
        /*061c*/ 	.short	0x010a
        /*061e*/ 	.byte	0x3f
	.zero		1


	//   ....[90]....
        /*0620*/ 	.word	0x000052d0
        /*0624*/ 	.word	0x00000003
        /*0628*/ 	.word	0x00000000
        /*062c*/ 	.short	0x010a
        /*062e*/ 	.byte	0x3f
	.zero		1


	//   ....[91]....
        /*0630*/ 	.word	0x00005330
        /*0634*/ 	.word	0x00000003
        /*0638*/ 	.word	0x00000000
        /*063c*/ 	.short	0x010a
        /*063e*/ 	.byte	0x3f
	.zero		1


	//   ....[92]....
        /*0640*/ 	.word	0x00005390
        /*0644*/ 	.word	0x00000003
        /*0648*/ 	.word	0x00000000
        /*064c*/ 	.short	0x010a
        /*064e*/ 	.byte	0x3f
	.zero		1


	//   ....[93]....
        /*0650*/ 	.word	0x00005460
        /*0654*/ 	.word	0x0000000e
        /*0658*/ 	.word	0x000000d8
        /*065c*/ 	.short	0x010a
        /*065e*/ 	.byte	0x3f
	.zero		1


	//   ....[94]....
        /*0660*/ 	.word	0x00005530
        /*0664*/ 	.word	0x00000007
        /*0668*/ 	.word	0x00000000
        /*066c*/ 	.short	0x010a
        /*066e*/ 	.byte	0x3f
	.zero		1


	//   ....[95]....
        /*0670*/ 	.word	0x00005580
        /*0674*/ 	.word	0x00000008
        /*0678*/ 	.word	0x00000000
        /*067c*/ 	.short	0x010a
        /*067e*/ 	.byte	0x3f
	.zero		1


	//   ....[96]....
        /*0680*/ 	.word	0x000055d0
        /*0684*/ 	.word	0x00000009
        /*0688*/ 	.word	0x00000000
        /*068c*/ 	.short	0x010a
        /*068e*/ 	.byte	0x3f
	.zero		1


	//   ....[97]....
        /*0690*/ 	.word	0x00005620
        /*0694*/ 	.word	0x00000008
        /*0698*/ 	.word	0x00000000
        /*069c*/ 	.short	0x010a
        /*069e*/ 	.byte	0x3f
	.zero		1


	//   ....[98]....
        /*06a0*/ 	.word	0x00005670
        /*06a4*/ 	.word	0x00000009
        /*06a8*/ 	.word	0x00000000
        /*06ac*/ 	.short	0x010a
        /*06ae*/ 	.byte	0x3f
	.zero		1


	//   ....[99]....
        /*06b0*/ 	.word	0x000056c0
        /*06b4*/ 	.word	0x00000008
        /*06b8*/ 	.word	0x00000000
        /*06bc*/ 	.short	0x010a
        /*06be*/ 	.byte	0x3f
	.zero		1


	//   ....[100]....
        /*06c0*/ 	.word	0x00005710
        /*06c4*/ 	.word	0x00000009
        /*06c8*/ 	.word	0x00000000
        /*06cc*/ 	.short	0x010a
        /*06ce*/ 	.byte	0x3f
	.zero		1


	//   ....[101]....
        /*06d0*/ 	.word	0x00005760
        /*06d4*/ 	.word	0x00000008
        /*06d8*/ 	.word	0x00000000
        /*06dc*/ 	.short	0x010a
        /*06de*/ 	.byte	0x3f
	.zero		1


	//   ....[102]....
        /*06e0*/ 	.word	0x000057b0
        /*06e4*/ 	.word	0x00000009
        /*06e8*/ 	.word	0x00000000
        /*06ec*/ 	.short	0x010a
        /*06ee*/ 	.byte	0x3f
	.zero		1


	//   ....[103]....
        /*06f0*/ 	.word	0x00005800
        /*06f4*/ 	.word	0x00000008
        /*06f8*/ 	.word	0x00000000
        /*06fc*/ 	.short	0x010a
        /*06fe*/ 	.byte	0x3f
	.zero		1


	//   ....[104]....
        /*0700*/ 	.word	0x00005850
        /*0704*/ 	.word	0x00000009
        /*0708*/ 	.word	0x00000000
        /*070c*/ 	.short	0x010a
        /*070e*/ 	.byte	0x3f
	.zero		1


	//   ....[105]....
        /*0710*/ 	.word	0x000058a0
        /*0714*/ 	.word	0x00000008
        /*0718*/ 	.word	0x00000000
        /*071c*/ 	.short	0x010a
        /*071e*/ 	.byte	0x3f
	.zero		1


	//   ....[106]....
        /*0720*/ 	.word	0x000058f0
        /*0724*/ 	.word	0x00000009
        /*0728*/ 	.word	0x00000000
        /*072c*/ 	.short	0x010a
        /*072e*/ 	.byte	0x3f
	.zero		1


	//   ....[107]....
        /*0730*/ 	.word	0x00005940
        /*0734*/ 	.word	0x00000008
        /*0738*/ 	.word	0x00000000
        /*073c*/ 	.short	0x010a
        /*073e*/ 	.byte	0x3f
	.zero		1


	//   ....[108]....
        /*0740*/ 	.word	0x00005990
        /*0744*/ 	.word	0x00000009
        /*0748*/ 	.word	0x00000000
        /*074c*/ 	.short	0x010a
        /*074e*/ 	.byte	0x3f
	.zero		1


	//   ....[109]....
        /*0750*/ 	.word	0x000059e0
        /*0754*/ 	.word	0x00000008
        /*0758*/ 	.word	0x00000000
        /*075c*/ 	.short	0x010a
        /*075e*/ 	.byte	0x3f
	.zero		1


	//   ....[110]....
        /*0760*/ 	.word	0x00005a30
        /*0764*/ 	.word	0x00000009
        /*0768*/ 	.word	0x00000000
        /*076c*/ 	.short	0x010a
        /*076e*/ 	.byte	0x3f
	.zero		1


	//   ....[111]....
        /*0770*/ 	.word	0x00005a80
        /*0774*/ 	.word	0x00000008
        /*0778*/ 	.word	0x00000000
        /*077c*/ 	.short	0x010a
        /*077e*/ 	.byte	0x3f
	.zero		1


	//   ....[112]....
        /*0780*/ 	.word	0x00005ad0
        /*0784*/ 	.word	0x00000009
        /*0788*/ 	.word	0x00000000
        /*078c*/ 	.short	0x010a
        /*078e*/ 	.byte	0x3f
	.zero		1


	//   ....[113]....
        /*0790*/ 	.word	0x00005b20
        /*0794*/ 	.word	0x00000008
        /*0798*/ 	.word	0x00000000
        /*079c*/ 	.short	0x010a
        /*079e*/ 	.byte	0x3f
	.zero		1


	//   ....[114]....
        /*07a0*/ 	.word	0x00005b70
        /*07a4*/ 	.word	0x00000009
        /*07a8*/ 	.word	0x00000000
        /*07ac*/ 	.short	0x010a
        /*07ae*/ 	.byte	0x3f
	.zero		1


	//   ....[115]....
        /*07b0*/ 	.word	0x00005bc0
        /*07b4*/ 	.word	0x00000008
        /*07b8*/ 	.word	0x00000000
        /*07bc*/ 	.short	0x010a
        /*07be*/ 	.byte	0x3f
	.zero		1


	//   ....[116]....
        /*07c0*/ 	.word	0x00005c10
        /*07c4*/ 	.word	0x00000009
        /*07c8*/ 	.word	0x00000000
        /*07cc*/ 	.short	0x010a
        /*07ce*/ 	.byte	0x3f
	.zero		1


	//   ....[117]....
        /*07d0*/ 	.word	0x00005c60
        /*07d4*/ 	.word	0x00000008
        /*07d8*/ 	.word	0x00000000
        /*07dc*/ 	.short	0x010a
        /*07de*/ 	.byte	0x3f
	.zero		1


	//   ....[118]....
        /*07e0*/ 	.word	0x00005cb0
        /*07e4*/ 	.word	0x00000009
        /*07e8*/ 	.word	0x00000000
        /*07ec*/ 	.short	0x010a
        /*07ee*/ 	.byte	0x3f
	.zero		1


	//   ....[119]....
        /*07f0*/ 	.word	0x00005d00
        /*07f4*/ 	.word	0x00000006
        /*07f8*/ 	.word	0x00000000
        /*07fc*/ 	.short	0x010a
        /*07fe*/ 	.byte	0x3f
	.zero		1


	//----- nvinfo : EIATTR_NUM_MBARRIERS
	.align		4
.L_35:
        /*0800*/ 	.byte	0x03, 0x38
        /*0802*/ 	.short	0x0038


	//----- nvinfo : EIATTR_EXIT_INSTR_OFFSETS
	.align		4
        /*0804*/ 	.byte	0x04, 0x1c
        /*0806*/ 	.short	(.L_37 - .L_36)


	//   ....[0]....
.L_36:
        /*0808*/ 	.word	0x00000970


	//   ....[1]....
        /*080c*/ 	.word	0x00001230


	//   ....[2]....
        /*0810*/ 	.word	0x00003010


	//   ....[3]....
        /*0814*/ 	.word	0x00003640


	//   ....[4]....
        /*0818*/ 	.word	0x00005320


	//----- nvinfo : EIATTR_MAX_THREADS
	.align		4
.L_37:
        /*081c*/ 	.byte	0x04, 0x05
        /*081e*/ 	.short	(.L_39 - .L_38)
.L_38:
        /*0820*/ 	.word	0x00000180
        /*0824*/ 	.word	0x00000001
        /*0828*/ 	.word	0x00000001


	//----- nvinfo : EIATTR_CRS_STACK_SIZE
	.align		4
.L_39:
        /*082c*/ 	.byte	0x04, 0x1e
        /*082e*/ 	.short	(.L_41 - .L_40)
.L_40:
        /*0830*/ 	.word	0x00000000


	//----- nvinfo : EIATTR_CBANK_PARAM_SIZE
	.align		4
.L_41:
        /*0834*/ 	.byte	0x03, 0x19
        /*0836*/ 	.short	0x0470


	//----- nvinfo : EIATTR_PARAM_CBANK
	.align		4
        /*0838*/ 	.byte	0x04, 0x0a
        /*083a*/ 	.short	(.L_43 - .L_42)
	.align		4
.L_42:
        /*083c*/ 	.word	index@(.nv.constant0._ZN7cutlass13device_kernelINS_4gemm6kernel13GemmUniversalIN4cute5tupleIJiiiiEEENS1_10collective13CollectiveMmaINS1_34MainloopSm90TmaGmmaWarpSpecializedILi27ENS5_IJNS4_1CILi1EEESB_SB_EEENS1_35KernelTmaWarpSpecializedCooperativeEEENS5_IJNSA_ILi256EEENSA_ILi8EEENSA_ILi32EEEEEEaNS5_IJlSB_lEEEaSJ_NS4_8TiledMMAINS4_8MMA_AtomIJNS4_4SM904GMMA25MMA_64x8x32_S32S8S8_SS_TNEEEENS4_6LayoutINS5_IJNSA_ILi2EEESB_SB_EEENS5_IJSB_NSA_ILi0EEEST_EEEEENS5_IJNS4_10UnderscoreESW_SW_EEEEENS4_13SM90_TMA_LOADENS4_14ComposedLayoutINS4_7SwizzleILi1ELi4ELi3EEENS4_18smem_ptr_flag_bitsILi8EEENSQ_INS5_IJSG_SH_EEENS5_IJSH_SB_EEEEEEEvNS4_8identityESZ_S18_vS19_EENS_8epilogue10collective6detail29Sm90TmaWarpSpecializedAdapterINS1C_15DefaultEpilogueIaSJ_SJ_NS1B_6thread17LinearCombinationIaLi1EiiLNS1G_9ScaleType4KindE0ELNS_15FloatRoundStyleE2EaEENS1_15EpilogueDefaultEEEEEvvEEEEvNT_6ParamsE)
        /*0840*/ 	.short	0x0210
        /*0842*/ 	.short	0x0470


	//----- nvinfo : EIATTR_SW_WAR
	.align		4
.L_43:
        /*0844*/ 	.byte	0x04, 0x36
        /*0846*/ 	.short	(.L_45 - .L_44)
.L_44:
        /*0848*/ 	.word	0x00000008
.L_45:


//--------------------- .nv.callgraph             --------------------------
	.section	.nv.callgraph,"",@"SHT_CUDA_CALLGRAPH"
	.align	4
	.sectionentsize	8
	.align		4
        /*0000*/ 	.word	0x00000000
	.align		4
        /*0004*/ 	.word	0xffffffff
	.align		4
        /*0008*/ 	.word	index@(_ZN7cutlass13device_kernelINS_4gemm6kernel13GemmUniversalIN4cute5tupleIJiiiiEEENS1_10collective13CollectiveMmaINS1_34MainloopSm90TmaGmmaWarpSpecializedILi27ENS5_IJNS4_1CILi1EEESB_SB_EEENS1_35KernelTmaWarpSpecializedCooperativeEEENS5_IJNSA_ILi256EEENSA_ILi8EEENSA_ILi32EEEEEEaNS5_IJlSB_lEEEaSJ_NS4_8TiledMMAINS4_8MMA_AtomIJNS4_4SM904GMMA25MMA_64x8x32_S32S8S8_SS_TNEEEENS4_6LayoutINS5_IJNSA_ILi2EEESB_SB_EEENS5_IJSB_NSA_ILi0EEEST_EEEEENS5_IJNS4_10UnderscoreESW_SW_EEEEENS4_13SM90_TMA_LOADENS4_14ComposedLayoutINS4_7SwizzleILi1ELi4ELi3EEENS4_18smem_ptr_flag_bitsILi8EEENSQ_INS5_IJSG_SH_EEENS5_IJSH_SB_EEEEEEEvNS4_8identityESZ_S18_vS19_EENS_8epilogue10collective6detail29Sm90TmaWarpSpecializedAdapterINS1C_15DefaultEpilogueIaSJ_SJ_NS1B_6thread17LinearCombinationIaLi1EiiLNS1G_9ScaleType4KindE0ELNS_15FloatRoundStyleE2EaEENS1_15EpilogueDefaultEEEEEvvEEEEvNT_6ParamsE)
	.align		4
        /*000c*/ 	.word	index@(__assertfail)
	.align		4
        /*0010*/ 	.word	0x00000000
	.align		4
        /*0014*/ 	.word	0xfffffffe
	.align		4
        /*0018*/ 	.word	0x00000000
	.align		4
        /*001c*/ 	.word	0xfffffffd
	.align		4
        /*0020*/ 	.word	0x00000000
	.align		4
        /*0024*/ 	.word	0xfffffffc


//--------------------- .nv.constant4             --------------------------
	.section	.nv.constant4,"a",@progbits
	.align	8
	.align		8
.nv.constant4:
        /*0000*/ 	.dword	__assertfail
	.align		8
        /*0008*/ 	.dword	__unnamed_1
	.align		8
        /*0010*/ 	.dword	_ZN40_INTERNAL_308fb27a_4_k_cu_aaa4d200_136514cuda3std3__45__cpo5beginE
	.align		8
        /*0018*/ 	.dword	_ZN40_INTERNAL_308fb27a_4_k_cu_aaa4d200_136514cuda3std3__45__cpo3endE
	.align		8
        /*0020*/ 	.dword	_ZN40_INTERNAL_308fb27a_4_k_cu_aaa4d200_136514cuda3std3__45__cpo6cbeginE
	.align		8
        /*0028*/ 	.dword	_ZN40_INTERNAL_308fb27a_4_k_cu_aaa4d200_136514cuda3std3__45__cpo4cendE
	.align		8
        /*0030*/ 	.dword	_ZN40_INTERNAL_308fb27a_4_k_cu_aaa4d200_136514cuda3std3__442_GLOBAL__N__308fb27a_4_k_cu_aaa4d200_136516ignoreE
	.align		8
        /*0038*/ 	.dword	_ZN40_INTERNAL_308fb27a_4_k_cu_aaa4d200_136514cuda3std3__419piecewise_constructE
	.align		8
        /*0040*/ 	.dword	_ZN40_INTERNAL_308fb27a_4_k_cu_aaa4d200_136514cuda3std3__48in_placeE
	.align		8
        /*0048*/ 	.dword	_ZN40_INTERNAL_308fb27a_4_k_cu_aaa4d200_136514cuda3std6ranges3__45__cpo4swapE
	.align		8
        /*0050*/ 	.dword	_ZN40_INTERNAL_308fb27a_4_k_cu_aaa4d200_136514cuda3std6ranges3__45__cpo9iter_moveE
	.align		8
        /*0058*/ 	.dword	_ZN40_INTERNAL_308fb27a_4_k_cu_aaa4d200_136514cute7productE
	.align		8
        /*0060*/ 	.dword	_ZN40_INTERNAL_308fb27a_4_k_cu_aaa4d200_136514cute1_E
	.align		8
        /*0068*/ 	.dword	$str$22
	.align		8
        /*0070*/ 	.dword	$str$23


//--------------------- .text._ZN7cutlass13device_kernelINS_4gemm6kernel13GemmUniversalIN4cute5tupleIJiiiiEEENS1_10collective13CollectiveMmaINS1_34MainloopSm90TmaGmmaWarpSpecializedILi27ENS5_IJNS4_1CILi1EEESB_SB_EEENS1_35KernelTmaWarpSpecializedCooperativeEEENS5_IJNSA_ILi256EEENSA_ILi8EEENSA_ILi32EEEEEEaNS5_IJlSB_lEEEaSJ_NS4_8TiledMMAINS4_8MMA_AtomIJNS4_4SM904GMMA25MMA_64x8x32_S32S8S8_SS_TNEEEENS4_6LayoutINS5_IJNSA_ILi2EEESB_SB_EEENS5_IJSB_NSA_ILi0EEEST_EEEEENS5_IJNS4_10UnderscoreESW_SW_EEEEENS4_13SM90_TMA_LOADENS4_14ComposedLayoutINS4_7SwizzleILi1ELi4ELi3EEENS4_18smem_ptr_flag_bitsILi8EEENSQ_INS5_IJSG_SH_EEENS5_IJSH_SB_EEEEEEEvNS4_8identityESZ_S18_vS19_EENS_8epilogue10collective6detail29Sm90TmaWarpSpecializedAdapterINS1C_15DefaultEpilogueIaSJ_SJ_NS1B_6thread17LinearCombinationIaLi1EiiLNS1G_9ScaleType4KindE0ELNS_15FloatRoundStyleE2EaEENS1_15EpilogueDefaultEEEEEvvEEEEvNT_6ParamsE --------------------------
	.section	.text._ZN7cutlass13device_kernelINS_4gemm6kernel13GemmUniversalIN4cute5tupleIJiiiiEEENS1_10collective13CollectiveMmaINS1_34MainloopSm90TmaGmmaWarpSpecializedILi27ENS5_IJNS4_1CILi1EEESB_SB_EEENS1_35KernelTmaWarpSpecializedCooperativeEEENS5_IJNSA_ILi256EEENSA_ILi8EEENSA_ILi32EEEEEEaNS5_IJlSB_lEEEaSJ_NS4_8TiledMMAINS4_8MMA_AtomIJNS4_4SM904GMMA25MMA_64x8x32_S32S8S8_SS_TNEEEENS4_6LayoutINS5_IJNSA_ILi2EEESB_SB_EEENS5_IJSB_NSA_ILi0EEEST_EEEEENS5_IJNS4_10UnderscoreESW_SW_EEEEENS4_13SM90_TMA_LOADENS4_14ComposedLayoutINS4_7SwizzleILi1ELi4ELi3EEENS4_18smem_ptr_flag_bitsILi8EEENSQ_INS5_IJSG_SH_EEENS5_IJSH_SB_EEEEEEEvNS4_8identityESZ_S18_vS19_EENS_8epilogue10collective6detail29Sm90TmaWarpSpecializedAdapterINS1C_15DefaultEpilogueIaSJ_SJ_NS1B_6thread17LinearCombinationIaLi1EiiLNS1G_9ScaleType4KindE0ELNS_15FloatRoundStyleE2EaEENS1_15EpilogueDefaultEEEEEvvEEEEvNT_6ParamsE,"ax",@progbits
	.align	128
.text._ZN7cutlass13device_kernelINS_4gemm6kernel13GemmUniversalIN4cute5tupleIJiiiiEEENS1_10collective13CollectiveMmaINS1_34MainloopSm90TmaGmmaWarpSpecializedILi27ENS5_IJNS4_1CILi1EEESB_SB_EEENS1_35KernelTmaWarpSpecializedCooperativeEEENS5_IJNSA_ILi256EEENSA_ILi8EEENSA_ILi32EEEEEEaNS5_IJlSB_lEEEaSJ_NS4_8TiledMMAINS4_8MMA_AtomIJNS4_4SM904GMMA25MMA_64x8x32_S32S8S8_SS_TNEEEENS4_6LayoutINS5_IJNSA_ILi2EEESB_SB_EEENS5_IJSB_NSA_ILi0EEEST_EEEEENS5_IJNS4_10UnderscoreESW_SW_EEEEENS4_13SM90_TMA_LOADENS4_14ComposedLayoutINS4_7SwizzleILi1ELi4ELi3EEENS4_18smem_ptr_flag_bitsILi8EEENSQ_INS5_IJSG_SH_EEENS5_IJSH_SB_EEEEEEEvNS4_8identityESZ_S18_vS19_EENS_8epilogue10collective6detail29Sm90TmaWarpSpecializedAdapterINS1C_15DefaultEpilogueIaSJ_SJ_NS1B_6thread17LinearCombinationIaLi1EiiLNS1G_9ScaleType4KindE0ELNS_15FloatRoundStyleE2EaEENS1_15EpilogueDefaultEEEEEvvEEEEvNT_6ParamsE:
        .type           _ZN7cutlass13device_kernelINS_4gemm6kernel13GemmUniversalIN4cute5tupleIJiiiiEEENS1_10collective13CollectiveMmaINS1_34MainloopSm90TmaGmmaWarpSpecializedILi27ENS5_IJNS4_1CILi1EEESB_SB_EEENS1_35KernelTmaWarpSpecializedCooperativeEEENS5_IJNSA_ILi256EEENSA_ILi8EEENSA_ILi32EEEEEEaNS5_IJlSB_lEEEaSJ_NS4_8TiledMMAINS4_8MMA_AtomIJNS4_4SM904GMMA25MMA_64x8x32_S32S8S8_SS_TNEEEENS4_6LayoutINS5_IJNSA_ILi2EEESB_SB_EEENS5_IJSB_NSA_ILi0EEEST_EEEEENS5_IJNS4_10UnderscoreESW_SW_EEEEENS4_13SM90_TMA_LOADENS4_14ComposedLayoutINS4_7SwizzleILi1ELi4ELi3EEENS4_18smem_ptr_flag_bitsILi8EEENSQ_INS5_IJSG_SH_EEENS5_IJSH_SB_EEEEEEEvNS4_8identityESZ_S18_vS19_EENS_8epilogue10collective6detail29Sm90TmaWarpSpecializedAdapterINS1C_15DefaultEpilogueIaSJ_SJ_NS1B_6thread17LinearCombinationIaLi1EiiLNS1G_9ScaleType4KindE0ELNS_15FloatRoundStyleE2EaEENS1_15EpilogueDefaultEEEEEvvEEEEvNT_6ParamsE,@function
        .size           _ZN7cutlass13device_kernelINS_4gemm6kernel13GemmUniversalIN4cute5tupleIJiiiiEEENS1_10collective13CollectiveMmaINS1_34MainloopSm90TmaGmmaWarpSpecializedILi27ENS5_IJNS4_1CILi1EEESB_SB_EEENS1_35KernelTmaWarpSpecializedCooperativeEEENS5_IJNSA_ILi256EEENSA_ILi8EEENSA_ILi32EEEEEEaNS5_IJlSB_lEEEaSJ_NS4_8TiledMMAINS4_8MMA_AtomIJNS4_4SM904GMMA25MMA_64x8x32_S32S8S8_SS_TNEEEENS4_6LayoutINS5_IJNSA_ILi2EEESB_SB_EEENS5_IJSB_NSA_ILi0EEEST_EEEEENS5_IJNS4_10UnderscoreESW_SW_EEEEENS4_13SM90_TMA_LOADENS4_14ComposedLayoutINS4_7SwizzleILi1ELi4ELi3EEENS4_18smem_ptr_flag_bitsILi8EEENSQ_INS5_IJSG_SH_EEENS5_IJSH_SB_EEEEEEEvNS4_8identityESZ_S18_vS19_EENS_8epilogue10collective6detail29Sm90TmaWarpSpecializedAdapterINS1C_15DefaultEpilogueIaSJ_SJ_NS1B_6thread17LinearCombinationIaLi1EiiLNS1G_9ScaleType4KindE0ELNS_15FloatRoundStyleE2EaEENS1_15EpilogueDefaultEEEEEvvEEEEvNT_6ParamsE,(.L_x_131 - _ZN7cutlass13device_kernelINS_4gemm6kernel13GemmUniversalIN4cute5tupleIJiiiiEEENS1_10collective13CollectiveMmaINS1_34MainloopSm90TmaGmmaWarpSpecializedILi27ENS5_IJNS4_1CILi1EEESB_SB_EEENS1_35KernelTmaWarpSpecializedCooperativeEEENS5_IJNSA_ILi256EEENSA_ILi8EEENSA_ILi32EEEEEEaNS5_IJlSB_lEEEaSJ_NS4_8TiledMMAINS4_8MMA_AtomIJNS4_4SM904GMMA25MMA_64x8x32_S32S8S8_SS_TNEEEENS4_6LayoutINS5_IJNSA_ILi2EEESB_SB_EEENS5_IJSB_NSA_ILi0EEEST_EEEEENS5_IJNS4_10UnderscoreESW_SW_EEEEENS4_13SM90_TMA_LOADENS4_14ComposedLayoutINS4_7SwizzleILi1ELi4ELi3EEENS4_18smem_ptr_flag_bitsILi8EEENSQ_INS5_IJSG_SH_EEENS5_IJSH_SB_EEEEEEEvNS4_8identityESZ_S18_vS19_EENS_8epilogue10collective6detail29Sm90TmaWarpSpecializedAdapterINS1C_15DefaultEpilogueIaSJ_SJ_NS1B_6thread17LinearCombinationIaLi1EiiLNS1G_9ScaleType4KindE0ELNS_15FloatRoundStyleE2EaEENS1_15EpilogueDefaultEEEEEvvEEEEvNT_6ParamsE)
        .other          _ZN7cutlass13device_kernelINS_4gemm6kernel13GemmUniversalIN4cute5tupleIJiiiiEEENS1_10collective13CollectiveMmaINS1_34MainloopSm90TmaGmmaWarpSpecializedILi27ENS5_IJNS4_1CILi1EEESB_SB_EEENS1_35KernelTmaWarpSpecializedCooperativeEEENS5_IJNSA_ILi256EEENSA_ILi8EEENSA_ILi32EEEEEEaNS5_IJlSB_lEEEaSJ_NS4_8TiledMMAINS4_8MMA_AtomIJNS4_4SM904GMMA25MMA_64x8x32_S32S8S8_SS_TNEEEENS4_6LayoutINS5_IJNSA_ILi2EEESB_SB_EEENS5_IJSB_NSA_ILi0EEEST_EEEEENS5_IJNS4_10UnderscoreESW_SW_EEEEENS4_13SM90_TMA_LOADENS4_14ComposedLayoutINS4_7SwizzleILi1ELi4ELi3EEENS4_18smem_ptr_flag_bitsILi8EEENSQ_INS5_IJSG_SH_EEENS5_IJSH_SB_EEEEEEEvNS4_8identityESZ_S18_vS19_EENS_8epilogue10collective6detail29Sm90TmaWarpSpecializedAdapterINS1C_15DefaultEpilogueIaSJ_SJ_NS1B_6thread17LinearCombinationIaLi1EiiLNS1G_9ScaleType4KindE0ELNS_15FloatRoundStyleE2EaEENS1_15EpilogueDefaultEEEEEvvEEEEvNT_6ParamsE,@"STO_CUDA_ENTRY STV_DEFAULT"
_ZN7cutlass13device_kernelINS_4gemm6kernel13GemmUniversalIN4cute5tupleIJiiiiEEENS1_10collective13CollectiveMmaINS1_34MainloopSm90TmaGmmaWarpSpecializedILi27ENS5_IJNS4_1CILi1EEESB_SB_EEENS1_35KernelTmaWarpSpecializedCooperativeEEENS5_IJNSA_ILi256EEENSA_ILi8EEENSA_ILi32EEEEEEaNS5_IJlSB_lEEEaSJ_NS4_8TiledMMAINS4_8MMA_AtomIJNS4_4SM904GMMA25MMA_64x8x32_S32S8S8_SS_TNEEEENS4_6LayoutINS5_IJNSA_ILi2EEESB_SB_EEENS5_IJSB_NSA_ILi0EEEST_EEEEENS5_IJNS4_10UnderscoreESW_SW_EEEEENS4_13SM90_TMA_LOADENS4_14ComposedLayoutINS4_7SwizzleILi1ELi4ELi3EEENS4_18smem_ptr_flag_bitsILi8EEENSQ_INS5_IJSG_SH_EEENS5_IJSH_SB_EEEEEEEvNS4_8identityESZ_S18_vS19_EENS_8epilogue10collective6detail29Sm90TmaWarpSpecializedAdapterINS1C_15DefaultEpilogueIaSJ_SJ_NS1B_6thread17LinearCombinationIaLi1EiiLNS1G_9ScaleType4KindE0ELNS_15FloatRoundStyleE2EaEENS1_15EpilogueDefaultEEEEEvvEEEEvNT_6ParamsE:
[----:B------:R-:W0:Y:S01]  /*0000*/  LDC R1, c[0x0][0x28] ;  /* 0x00000a00ff017b82 */ /* 0x000e220000000800 */
[----:B------:R-:W1:Y:S01]  /*0010*/  S2R R2, SR_TID.X ;  /* 0x0000000000027919 */ /* 0x000e620000002100 */
[----:B------:R-:W-:Y:S01]  /*0020*/  ELECT P0, URZ, PT ;  /* 0x00000000003f782f */ /* 0x000fe20003800000 */
[----:B------:R-:W-:Y:S01]  /*0030*/  BSSY B0, `(.L_x_0) ;  /* 0x000000f000007945 */ /* 0x000fe20003800000 */
[--C-:B-1----:R-:W-:Y:S02]  /*0040*/  SHF.R.U32.HI R0, RZ, 0x5, R2.reuse ;  /* 0x00000005ff007819 */ /* 0x102fe40000011602 */
[----:B------:R-:W-:-:S03]  /*0050*/  SHF.R.U32.HI R7, RZ, 0x7, R2 ;  /* 0x00000007ff077819 */ /* 0x000fc60000011602 */
[----:B------:R-:W1:Y:S04]  /*0060*/  SHFL.IDX PT, R3, R0, RZ, 0x1f ;  /* 0x00001fff00037589 */ /* 0x000e6800000e0000 */
[----:B------:R2:W3:Y:S01]  /*0070*/  SHFL.IDX PT, R10, R7, RZ, 0x1f ;  /* 0x00001fff070a7589 */ /* 0x0004e200000e0000 */
[----:B-1----:R-:W-:-:S13]  /*0080*/  ISETP.NE.OR P0, PT, R3, RZ, !P0 ;  /* 0x000000ff0300720c */ /* 0x002fda0004705670 */
[----:B0-23--:R-:W-:Y:S05]  /*0090*/  @P0 BRA `(.L_x_1) ;  /* 0x0000000000200947 */ /* 0x00dfea0003800000 */
[----:B------:R-:W-:Y:S02]  /*00a0*/  ULDC.64 UR4, c[0x0][0x198] ;  /* 0x0000660000047ab9 */ /* 0x000fe40000000a00 */
[----:B------:R-:W-:Y:S02]  /*00b0*/  UIADD3 UR6, UP0, UR4, 0xf0, URZ ;  /* 0x000000f004067890 */ /* 0x000fe4000ff1e03f */
[----:B------:R-:W-:Y:S02]  /*00c0*/  UIADD3 UR4, UP1, UR4, 0x1f0, URZ ;  /* 0x000001f004047890 */ /* 0x000fe4000ff3e03f */
[----:B------:R-:W-:Y:S02]  /*00d0*/  UIADD3.X UR7, URZ, UR5, URZ, UP0, !UPT ;  /* 0x000000053f077290 */ /* 0x000fe400087fe43f */
[----:B------:R-:W-:-:S07]  /*00e0*/  UIADD3.X UR5, URZ, UR5, URZ, UP1, !UPT ;  /* 0x000000053f057290 */ /* 0x000fce0008ffe43f */
[----:B------:R0:W-:Y:S02]  /*00f0*/  UTMACCTL.PF [UR6] ;  /* 0x00000000060079b9 */ /* 0x0001e40008040000 */
[----:B------:R0:W-:Y:S02]  /*0100*/  UTMACCTL.PF [UR4] ;  /* 0x00000000040079b9 */ /* 0x0001e40008040000 */
[----:B0-----:R-:W-:Y:S01]  /*0110*/  NOP ;  /* 0x0000000000007918 */ /* 0x001fe20000000000 */
.L_x_1:
[----:B------:R-:W-:Y:S05]  /*0120*/  BSYNC B0 ;  /* 0x0000000000007941 */ /* 0x000fea0003800000 */
.L_x_0:
[----:B------:R-:W0:Y:S02]  /*0130*/  SHFL.IDX PT, R4, R0, RZ, 0x1f ;  /* 0x00001fff00047589 */ /* 0x000e2400000e0000 */
[----:B0-----:R-:W-:-:S13]  /*0140*/  ISETP.NE.AND P0, PT, R4, RZ, PT ;  /* 0x000000ff0400720c */ /* 0x001fda0003f05270 */
[----:B------:R-:W-:Y:S05]  /*0150*/  @P0 BRA `(.L_x_2) ;  /* 0x00000004001c0947 */ /* 0x000fea0003800000 */
[----:B------:R-:W-:Y:S01]  /*0160*/  ELECT P0, URZ, PT ;  /* 0x00000000003f782f */ /* 0x000fe20003800000 */
[----:B------:R-:W-:-:S12]  /*0170*/  BSSY B0, `(.L_x_2) ;  /* 0x0000045000007945 */ /* 0x000fd80003800000 */
[----:B------:R-:W-:Y:S05]  /*0180*/  @!P0 BRA `(.L_x_3) ;  /* 0x00000004000c8947 */ /* 0x000fea0003800000 */
[----:B------:R-:W0:Y:S01]  /*0190*/  S2UR UR8, SR_CgaCtaId ;  /* 0x00000000000879c3 */ /* 0x000e220000008800 */
[----:B------:R-:W-:Y:S01]  /*01a0*/  UMOV UR4, 0x400 ;  /* 0x0000040000047882 */ /* 0x000fe20000000000 */
[----:B------:R-:W-:Y:S01]  /*01b0*/  UMOV UR5, 0x1 ;  /* 0x0000000100057882 */ /* 0x000fe20000000000 */
[----:B------:R-:W-:Y:S02]  /*01c0*/  UMOV UR6, 0x100 ;  /* 0x0000010000067882 */ /* 0x000fe40000000000 */
[----:B------:R-:W-:-:S04]  /*01d0*/  UIADD3 UR6, -UR6, 0x100000, URZ ;  /* 0x0010000006067890 */ /* 0x000fc8000fffe13f */
[----:B------:R-:W-:Y:S02]  /*01e0*/  USHF.L.U32 UR7, UR6, 0xb, URZ ;  /* 0x0000000b06077899 */ /* 0x000fe4000800063f */
[----:B------:R-:W-:Y:S02]  /*01f0*/  USHF.L.U32 UR6, UR6, 0x1, URZ ;  /* 0x0000000106067899 */ /* 0x000fe4000800063f */
[----:B0-----:R-:W-:Y:S02]  /*0200*/  ULEA UR8, UR8, UR4, 0x18 ;  /* 0x0000000408087291 */ /* 0x001fe4000f8ec03f */
[----:B------:R-:W-:-:S04]  /*0210*/  UIADD3 UR4, -UR5, 0x100000, URZ ;  /* 0x0010000005047890 */ /* 0x000fc8000fffe13f */
[----:B------:R-:W-:Y:S02]  /*0220*/  USHF.L.U32 UR5, UR4, 0xb, URZ ;  /* 0x0000000b04057899 */ /* 0x000fe4000800063f */
[----:B------:R-:W-:Y:S01]  /*0230*/  USHF.L.U32 UR4, UR4, 0x1, URZ ;  /* 0x0000000104047899 */ /* 0x000fe2000800063f */
[----:B------:R-:W0:Y:S11]  /*0240*/  FENCE.VIEW.ASYNC.S ;  /* 0x00000000000073c6 */ /* 0x000e360000000000 */
[----:B0-----:R0:W1:Y:S01]  /*0250*/  SYNCS.EXCH.64 URZ, [UR8], UR4 ;  /* 0x00000004083f75b2 */ /* 0x0010620008000100 */
[----:B------:R0:W2:Y:S01]  /*0260*/  SYNCS.EXCH.64 URZ, [UR8+0xd8], UR6 ;  /* 0x0000d806083f75b2 */ /* 0x0000a20008000100 */
[----:B------:R0:W3:Y:S01]  /*0270*/  SYNCS.EXCH.64 URZ, [UR8+0x8], UR4 ;  /* 0x00000804083f75b2 */ /* 0x0000e20008000100 */
[----:B------:R0:W4:Y:S01]  /*0280*/  SYNCS.EXCH.64 URZ, [UR8+0xe0], UR6 ;  /* 0x0000e006083f75b2 */ /* 0x0001220008000100 */
[----:B------:R0:W0:Y:S01]  /*0290*/  SYNCS.EXCH.64 URZ, [UR8+0x10], UR4 ;  /* 0x00001004083f75b2 */ /* 0x0000220008000100 */
        /* <DEDUP_REMOVED lines=49> */
[----:B-1234-:R-:W-:Y:S01]  /*05b0*/  NOP ;  /* 0x0000000000007918 */ /* 0x01efe20000000000 */
.L_x_3:
[----:B0-----:R-:W-:Y:S05]  /*05c0*/  BSYNC B0 ;  /* 0x0000000000007941 */ /* 0x001fea0003800000 */
.L_x_2:
[----:B------:R-:W0:Y:S01]  /*05d0*/  SHFL.IDX PT, R0, R0, RZ, 0x1f ;  /* 0x00001fff00007589 */ /* 0x000e2200000e0000 */
[----:B------:R-:W-:Y:S01]  /*05e0*/  ELECT P0, URZ, PT ;  /* 0x00000000003f782f */ /* 0x000fe20003800000 */
[----:B------:R-:W1:Y:S01]  /*05f0*/  LDC R19, c[0x0][0x65c] ;  /* 0x00019700ff137b82 */ /* 0x000e620000000800 */
[----:B------:R-:W-:Y:S01]  /*0600*/  UMOV UR4, 0x20 ;  /* 0x0000002000047882 */ /* 0x000fe20000000000 */
[----:B------:R-:W2:Y:S01]  /*0610*/  S2R R6, SR_CTAID.Y ;  /* 0x0000000000067919 */ /* 0x000ea20000002600 */
[----:B------:R-:W-:Y:S01]  /*0620*/  NOP ;  /* 0x0000000000007918 */ /* 0x000fe20000000000 */
[----:B------:R-:W-:Y:S01]  /*0630*/  ISETP.NE.AND P2, PT, R10, RZ, PT ;  /* 0x000000ff0a00720c */ /* 0x000fe20003f45270 */
[----:B------:R-:W-:Y:S01]  /*0640*/  NOP ;  /* 0x0000000000007918 */ /* 0x000fe20000000000 */
[----:B------:R-:W3:Y:S01]  /*0650*/  S2R R4, SR_CTAID.X ;  /* 0x0000000000047919 */ /* 0x000ee20000002500 */
[----:B------:R-:W-:Y:S01]  /*0660*/  IMAD.MOV.U32 R5, RZ, RZ, RZ ;  /* 0x000000ffff057224 */ /* 0x000fe200078e00ff */
[----:B0-----:R-:W-:-:S02]  /*0670*/  ISETP.NE.OR P0, PT, R0, RZ, !P0 ;  /* 0x000000ff0000720c */ /* 0x001fc40004705670 */
[----:B-1----:R-:W-:-:S04]  /*0680*/  ISETP.NE.AND P3, PT, R19, 0x1, PT ;  /* 0x000000011300780c */ /* 0x002fc80003f65270 */
[----:B------:R-:W-:Y:S02]  /*0690*/  P2R R0, PR, RZ, 0x8 ;  /* 0x00000008ff007803 */ /* 0x000fe40000000000 */
[----:B------:R-:W-:-:S04]  /*06a0*/  SHF.R.S32.HI R0, RZ, 0x1f, R3 ;  /* 0x0000001fff007819 */ /* 0x000fc80000011403 */
[----:B------:R-:W-:Y:S01]  /*06b0*/  LEA.HI R0, R0, R3, RZ, 0x2 ;  /* 0x0000000300007211 */ /* 0x000fe200078f10ff */
[----:B------:R-:W-:Y:S01]  /*06c0*/  VOTEU.ALL UP0, P0 ;  /* 0x00000000003f7886 */ /* 0x000fe20000000000 */
[----:B------:R-:W-:Y:S01]  /*06d0*/  VOTEU.ALL UP1, P0 ;  /* 0x00000000003f7886 */ /* 0x000fe20000020000 */
[----:B------:R-:W3:Y:S01]  /*06e0*/  @P3 LDC R17, c[0x0][0x10] ;  /* 0x00000400ff113b82 */ /* 0x000ee20000000800 */
[----:B------:R-:W-:Y:S01]  /*06f0*/  LOP3.LUT R0, R0, 0xfffffffc, RZ, 0xc0, !PT ;  /* 0xfffffffc00007812 */ /* 0x000fe200078ec0ff */
[----:B--2---:R-:W-:Y:S01]  /*0700*/  @P3 IMAD.MOV.U32 R8, RZ, RZ, R6 ;  /* 0x000000ffff083224 */ /* 0x004fe200078e0006 */
[----:B------:R-:W-:Y:S01]  /*0710*/  @!UP0 UMOV UR6, 0x400 ;  /* 0x0000040000068882 */ /* 0x000fe20000000000 */
[----:B------:R-:W-:-:S04]  /*0720*/  @!UP0 UIADD3 UR4, -UR4, 0x100000, URZ ;  /* 0x0010000004048890 */ /* 0x000fc8000fffe13f */
[----:B------:R-:W-:Y:S02]  /*0730*/  @!UP0 USHF.L.U32 UR5, UR4, 0xb, URZ ;  /* 0x0000000b04058899 */ /* 0x000fe4000800063f */
[----:B------:R-:W-:Y:S01]  /*0740*/  @!UP0 USHF.L.U32 UR4, UR4, 0x1, URZ ;  /* 0x0000000104048899 */ /* 0x000fe2000800063f */
[----:B------:R-:W-:Y:S02]  /*0750*/  @P3 IMAD.MOV.U32 R9, RZ, RZ, RZ ;  /* 0x000000ffff093224 */ /* 0x000fe400078e00ff */
[----:B------:R-:W-:Y:S01]  /*0760*/  IMAD.IADD R0, R3, 0x1, -R0 ;  /* 0x0000000103007824 */ /* 0x000fe200078e0a00 */
[----:B------:R-:W0:Y:S01]  /*0770*/  @!UP0 S2UR UR7, SR_CgaCtaId ;  /* 0x00000000000789c3 */ /* 0x000e220000008800 */
[----:B------:R-:W-:-:S03]  /*0780*/  @P3 IMAD.MOV.U32 R3, RZ, RZ, RZ ;  /* 0x000000ffff033224 */ /* 0x000fc600078e00ff */
[----:B------:R-:W-:-:S04]  /*0790*/  ISETP.NE.AND P1, PT, R0, 0x3, PT ;  /* 0x000000030000780c */ /* 0x000fc80003f25270 */
[----:B------:R-:W1:Y:S01]  /*07a0*/  @!P3 LDC R11, c[0x0][0xc] ;  /* 0x00000300ff0bbb82 */ /* 0x000e620000000800 */
[----:B---3--:R-:W-:-:S04]  /*07b0*/  @P3 IMAD.WIDE.U32 R16, R4, R17, R8 ;  /* 0x0000001104103225 */ /* 0x008fc800078e0008 */
[----:B------:R-:W-:Y:S01]  /*07c0*/  @P3 IMAD.IADD R17, R17, 0x1, R3 ;  /* 0x0000000111113824 */ /* 0x000fe200078e0203 */
[----:B------:R-:W-:Y:S01]  /*07d0*/  LOP3.LUT R3, R2, 0x7f, RZ, 0xc0, !PT ;  /* 0x0000007f02037812 */ /* 0x000fe200078ec0ff */
[----:B0-----:R-:W-:Y:S01]  /*07e0*/  @!UP0 ULEA UR8, UR7, UR6, 0x18 ;  /* 0x0000000607088291 */ /* 0x001fe2000f8ec03f */
[----:B------:R-:W-:Y:S02]  /*07f0*/  VOTEU.ALL UP0, P0 ;  /* 0x00000000003f7886 */ /* 0x000fe40000000000 */
[----:B------:R-:W-:Y:S01]  /*0800*/  ULDC UR6, c[0x0][0xc] ;  /* 0x0000030000067ab9 */ /* 0x000fe20000000800 */
[----:B------:R-:W-:Y:S01]  /*0810*/  ISETP.EQ.OR P0, PT, R0, RZ, !P1 ;  /* 0x000000ff0000720c */ /* 0x000fe20004f02670 */
[----:B------:R-:W-:-:S03]  /*0820*/  ULDC UR7, c[0x0][0x10] ;  /* 0x0000040000077ab9 */ /* 0x000fc60000000800 */
[C---:B------:R-:W-:Y:S01]  /*0830*/  ISETP.EQ.AND P0, PT, R10.reuse, RZ, P0 ;  /* 0x000000ff0a00720c */ /* 0x040fe20000702270 */
[----:B------:R-:W-:Y:S02]  /*0840*/  VIADD R10, R10, 0xffffffff ;  /* 0xffffffff0a0a7836 */ /* 0x000fe40000000000 */
[----:B-1----:R-:W-:Y:S01]  /*0850*/  @!P3 IMAD.WIDE.U32 R8, R11, R6, R4 ;  /* 0x000000060b08b225 */ /* 0x002fe200078e0004 */
[----:B------:R-:W0:Y:S02]  /*0860*/  FENCE.VIEW.ASYNC.S ;  /* 0x00000000000073c6 */ /* 0x000e240000000000 */
[----:B0-----:R-:W0:Y:S01]  /*0870*/  @!UP0 SYNCS.EXCH.64 URZ, [UR8+0x1c0], UR4 ;  /* 0x0001c004083f85b2 */ /* 0x001e220008000100 */
[----:B------:R-:W-:Y:S02]  /*0880*/  SEL R18, RZ, 0x1, !P0 ;  /* 0x00000001ff127807 */ /* 0x000fe40004000000 */
[----:B------:R-:W-:Y:S01]  /*0890*/  ISETP.GE.U32.AND P1, PT, R10, 0x2, PT ;  /* 0x000000020a00780c */ /* 0x000fe20003f26070 */
[----:B------:R-:W-:-:S02]  /*08a0*/  @!P3 IMAD.MOV.U32 R16, RZ, RZ, R8 ;  /* 0x000000ffff10b224 */ /* 0x000fc400078e0008 */
[----:B------:R-:W-:Y:S01]  /*08b0*/  @!P3 IMAD.MOV.U32 R17, RZ, RZ, R9 ;  /* 0x000000ffff11b224 */ /* 0x000fe200078e0009 */
[----:B------:R-:W-:Y:S01]  /*08c0*/  SEL R18, R18, 0x2, P1 ;  /* 0x0000000212127807 */ /* 0x000fe20000800000 */
[----:B------:R1:W0:Y:S01]  /*08d0*/  @!UP1 SYNCS.EXCH.64 URZ, [UR8+0x1c8], UR4 ;  /* 0x0001c804083f95b2 */ /* 0x0002220008000100 */
[----:B------:R-:W-:Y:S01]  /*08e0*/  NOP ;  /* 0x0000000000007918 */ /* 0x000fe20000000000 */
[----:B-1----:R-:W-:-:S03]  /*08f0*/  UIMAD.WIDE.U32 UR4, UR6, UR7, URZ ;  /* 0x00000007060472a5 */ /* 0x002fc6000f8e003f */
[----:B------:R-:W-:Y:S02]  /*0900*/  ULDC UR6, c[0x0][0x14] ;  /* 0x0000050000067ab9 */ /* 0x000fe40000000800 */
[----:B------:R-:W-:Y:S02]  /*0910*/  UIMAD.WIDE.U32 UR36, UR4, UR6, URZ ;  /* 0x00000006042472a5 */ /* 0x000fe4000f8e003f */
[----:B------:R-:W-:-:S04]  /*0920*/  UIMAD UR42, UR5, UR6, URZ ;  /* 0x00000006052a72a4 */ /* 0x000fc8000f8e023f */
[----:B------:R-:W-:Y:S01]  /*0930*/  UIADD3 UR42, UR37, UR42, URZ ;  /* 0x0000002a252a7290 */ /* 0x000fe2000fffe03f */
[----:B0-----:R-:W-:Y:S06]  /*0940*/  BAR.SYNC.DEFER_BLOCKING 0x0 ;  /* 0x0000000000007b1d */ /* 0x001fec0000010000 */
[----:B------:R-:W-:Y:S05]  /*0950*/  @!P2 BRA `(.L_x_4) ;  /* 0x0000002400b0a947 */ /* 0x000fea0003800000 */
[----:B------:R-:W-:-:S13]  /*0960*/  ISETP.GT.U32.AND P0, PT, R10, 0x1, PT ;  /* 0x000000010a00780c */ /* 0x000fda0003f04070 */
[----:B------:R-:W-:Y:S05]  /*0970*/  @P0 EXIT ;  /* 0x000000000000094d */ /* 0x000fea0003800000 */
[----:B------:R-:W-:Y:S01]  /*0980*/  ULDC.64 UR4, c[0x0][0x650] ;  /* 0x0001940000047ab9 */ /* 0x000fe20000000a00 */
[----:B------:R-:W-:Y:S01]  /*0990*/  PRMT R0, RZ, 0x7610, R0 ;  /* 0x00007610ff007816 */ /* 0x000fe20000000000 */
[----:B------:R-:W-:Y:S01]  /*09a0*/  IMAD.MOV.U32 R41, RZ, RZ, -0x1 ;  /* 0xffffffffff297424 */ /* 0x000fe200078e00ff */
[----:B------:R-:W-:Y:S01]  /*09b0*/  ISETP.GE.U32.AND P0, PT, R16, UR4, PT ;  /* 0x0000000410007c0c */ /* 0x000fe2000bf06070 */
[----:B------:R-:W-:Y:S02]  /*09c0*/  IMAD.MOV.U32 R43, RZ, RZ, -0x1 ;  /* 0xffffffffff2b7424 */ /* 0x000fe400078e00ff */
[----:B------:R-:W-:Y:S01]  /*09d0*/  IMAD.MOV.U32 R45, RZ, RZ, -0x1 ;  /* 0xffffffffff2d7424 */ /* 0x000fe200078e00ff */
[----:B------:R-:W-:-:S13]  /*09e0*/  ISETP.GE.U32.AND.EX P0, PT, R17, UR5, PT, P0 ;  /* 0x0000000511007c0c */ /* 0x000fda000bf06100 */
[----:B------:R-:W-:Y:S05]  /*09f0*/  @P0 BRA `(.L_x_5) ;  /* 0x0000000400540947 */ /* 0x000fea0003800000 */
[----:B------:R-:W0:Y:S01]  /*0a00*/  LDC.64 R20, c[0x0][0x628] ;  /* 0x00018a00ff147b82 */ /* 0x000e220000000a00 */
[----:B------:R-:W-:Y:S02]  /*0a10*/  IMAD.MOV.U32 R8, RZ, RZ, R16 ;  /* 0x000000ffff087224 */ /* 0x000fe400078e0010 */
[----:B------:R-:W-:-:S05]  /*0a20*/  IMAD.MOV.U32 R9, RZ, RZ, R17 ;  /* 0x000000ffff097224 */ /* 0x000fca00078e0011 */
[----:B------:R-:W1:Y:S08]  /*0a30*/  LDC R0, c[0x0][0x630] ;  /* 0x00018c00ff007b82 */ /* 0x000e700000000800 */
[----:B------:R-:W2:Y:S01]  /*0a40*/  LDC.64 R22, c[0x0][0x620] ;  /* 0x00018800ff167b82 */ /* 0x000ea20000000a00 */
[----:B0-----:R-:W-:-:S04]  /*0a50*/  ISETP.NE.U32.AND P0, PT, R20, RZ, PT ;  /* 0x000000ff1400720c */ /* 0x001fc80003f05070 */
[----:B------:R-:W-:-:S13]  /*0a60*/  ISETP.NE.AND.EX P0, PT, R21, RZ, PT, P0 ;  /* 0x000000ff1500720c */ /* 0x000fda0003f05300 */
[----:B-12---:R-:W-:Y:S05]  /*0a70*/  @!P0 BRA `(.L_x_6) ;  /* 0x0000000000288947 */ /* 0x006fea0003800000 */
[----:B------:R-:W0:Y:S02]  /*0a80*/  LDC R13, c[0x0][0x634] ;  /* 0x00018d00ff0d7b82 */ /* 0x000e240000000800 */
[----:B0-----:R-:W-:-:S05]  /*0a90*/  IADD3 R13, P0, R16, R13, RZ ;  /* 0x0000000d100d7210 */ /* 0x001fca0007f1e0ff */
[----:B------:R-:W-:-:S04]  /*0aa0*/  IMAD.X R15, RZ, RZ, R17, P0 ;  /* 0x000000ffff0f7224 */ /* 0x000fc800000e0611 */
[----:B------:R-:W-:-:S04]  /*0ab0*/  IMAD.WIDE.U32 R8, R15, R20, RZ ;  /* 0x000000140f087225 */ /* 0x000fc800078e00ff */
[----:B------:R-:W-:-:S04]  /*0ac0*/  IMAD.WIDE.U32 R10, P0, R13, R21, R8 ;  /* 0x000000150d0a7225 */ /* 0x000fc80007800008 */
[----:B------:R-:W-:-:S04]  /*0ad0*/  IMAD.WIDE.U32 R8, R13, R20, RZ ;  /* 0x000000140d087225 */ /* 0x000fc800078e00ff */
[----:B------:R-:W-:Y:S01]  /*0ae0*/  IMAD.X R13, RZ, RZ, RZ, P0 ;  /* 0x000000ffff0d7224 */ /* 0x000fe200000e06ff */
[----:B------:R-:W-:Y:S01]  /*0af0*/  IADD3 RZ, P0, R9, R10, RZ ;  /* 0x0000000a09ff7210 */ /* 0x000fe20007f1e0ff */
[----:B------:R-:W-:-:S04]  /*0b00*/  IMAD.MOV.U32 R12, RZ, RZ, R11 ;  /* 0x000000ffff0c7224 */ /* 0x000fc800078e000b */
[----:B------:R-:W-:-:S08]  /*0b10*/  IMAD.WIDE.U32.X R8, R15, R21, R12, P0 ;  /* 0x000000150f087225 */ /* 0x000fd000000e040c */
.L_x_6:
[-CC-:B------:R-:W-:Y:S01]  /*0b20*/  SHF.R.U64 R45, R8, R0.reuse, R9.reuse ;  /* 0x00000000082d7219 */ /* 0x180fe20000001209 */
[----:B------:R-:W0:Y:S01]  /*0b30*/  LDC R12, c[0x0][0x618] ;  /* 0x00018600ff0c7b82 */ /* 0x000e220000000800 */
[----:B------:R-:W-:Y:S01]  /*0b40*/  SHF.R.U32.HI R5, RZ, R0, R9 ;  /* 0x00000000ff057219 */ /* 0x000fe20000011609 */
[----:B------:R-:W-:Y:S01]  /*0b50*/  ULDC UR4, c[0x0][0x150] ;  /* 0x0000540000047ab9 */ /* 0x000fe20000000800 */
[----:B------:R-:W-:Y:S02]  /*0b60*/  IADD3 R11, P0, RZ, -R45, RZ ;  /* 0x8000002dff0b7210 */ /* 0x000fe40007f1e0ff */
[----:B------:R-:W-:-:S03]  /*0b70*/  I2FP.F32.U32 R0, R4 ;  /* 0x0000000400007245 */ /* 0x000fc60000201000 */
[----:B------:R-:W1:Y:S01]  /*0b80*/  LDC.64 R24, c[0x0][0x640] ;  /* 0x00019000ff187b82 */ /* 0x000e620000000a00 */
[----:B------:R-:W-:Y:S02]  /*0b90*/  IMAD.X R13, RZ, RZ, ~R5, P0 ;  /* 0x000000ffff0d7224 */ /* 0x000fe400000e0e05 */
[----:B------:R-:W-:Y:S01]  /*0ba0*/  FMUL R0, R0, UR4 ;  /* 0x0000000400007c20 */ /* 0x000fe20008400000 */
[----:B------:R-:W-:Y:S01]  /*0bb0*/  IMAD.WIDE.U32 R8, R11, R22, R16 ;  /* 0x000000160b087225 */ /* 0x000fe200078e0010 */
[----:B------:R-:W-:-:S03]  /*0bc0*/  ULDC UR4, c[0x0][0x154] ;  /* 0x0000550000047ab9 */ /* 0x000fc60000000800 */
[----:B------:R-:W-:Y:S01]  /*0bd0*/  IMAD R10, R13, R22, RZ ;  /* 0x000000160d0a7224 */ /* 0x000fe200078e02ff */
[----:B------:R-:W2:Y:S01]  /*0be0*/  LDC R5, c[0x0][0x144] ;  /* 0x00005100ff057b82 */ /* 0x000ea20000000800 */
[----:B------:R-:W3:Y:S02]  /*0bf0*/  F2I.U32.TRUNC.NTZ R0, R0 ;  /* 0x0000000000007305 */ /* 0x000ee4000020f000 */
[----:B------:R-:W-:-:S04]  /*0c00*/  IMAD R11, R11, R23, R10 ;  /* 0x000000170b0b7224 */ /* 0x000fc800078e020a */
[----:B------:R-:W-:Y:S01]  /*0c10*/  IMAD.IADD R9, R9, 0x1, R11 ;  /* 0x0000000109097824 */ /* 0x000fe200078e020b */
[----:B------:R-:W4:Y:S01]  /*0c20*/  LDC R14, c[0x0][0x608] ;  /* 0x00018200ff0e7b82 */ /* 0x000f220000000800 */
[----:B------:R-:W-:-:S03]  /*0c30*/  IMAD.MOV.U32 R11, RZ, RZ, -0x1 ;  /* 0xffffffffff0b7424 */ /* 0x000fc600078e00ff */
[--C-:B0-----:R-:W-:Y:S02]  /*0c40*/  SHF.R.U64 R20, R8, R12, R9.reuse ;  /* 0x0000000c08147219 */ /* 0x101fe40000001209 */
[----:B------:R-:W-:Y:S02]  /*0c50*/  I2FP.F32.U32 R8, R6 ;  /* 0x0000000600087245 */ /* 0x000fe40000201000 */
[----:B------:R-:W0:Y:S01]  /*0c60*/  LDC R22, c[0x0][0x658] ;  /* 0x00019600ff167b82 */ /* 0x000e220000000800 */
[----:B-1----:R-:W-:Y:S01]  /*0c70*/  ISETP.NE.U32.AND P0, PT, R24, RZ, PT ;  /* 0x000000ff1800720c */ /* 0x002fe20003f05070 */
[----:B---3--:R-:W-:Y:S01]  /*0c80*/  IMAD.MOV R10, RZ, RZ, -R0 ;  /* 0x000000ffff0a7224 */ /* 0x008fe200078e0a00 */
[----:B------:R-:W-:Y:S01]  /*0c90*/  SHF.R.U32.HI R9, RZ, R12, R9 ;  /* 0x0000000cff097219 */ /* 0x000fe20000011609 */
[----:B------:R-:W-:Y:S01]  /*0ca0*/  FMUL R8, R8, UR4 ;  /* 0x0000000408087c20 */ /* 0x000fe20008400000 */
[----:B------:R-:W-:-:S03]  /*0cb0*/  ISETP.NE.AND.EX P0, PT, R25, RZ, PT, P0 ;  /* 0x000000ff1900720c */ /* 0x000fc60003f05300 */
[----:B------:R-:W1:Y:S01]  /*0cc0*/  LDC R15, c[0x0][0x148] ;  /* 0x00005200ff0f7b82 */ /* 0x000e620000000800 */
[----:B--2---:R-:W-:-:S07]  /*0cd0*/  IMAD R0, R5, R10, R4 ;  /* 0x0000000a05007224 */ /* 0x004fce00078e0204 */
[----:B------:R-:W2:Y:S01]  /*0ce0*/  LDC R23, c[0x0][0x600] ;  /* 0x00018000ff177b82 */ /* 0x000ea20000000800 */
[-CC-:B----4-:R-:W-:Y:S02]  /*0cf0*/  SHF.R.U64 R28, R20, R14.reuse, R9.reuse ;  /* 0x0000000e141c7219 */ /* 0x190fe40000001209 */
[----:B------:R-:W-:Y:S01]  /*0d00*/  SHF.R.U32.HI R5, RZ, R14, R9 ;  /* 0x0000000eff057219 */ /* 0x000fe20000011609 */
[----:B------:R-:W-:Y:S01]  /*0d10*/  IMAD.MOV.U32 R9, RZ, RZ, 0x1 ;  /* 0x00000001ff097424 */ /* 0x000fe200078e00ff */
[----:B------:R3:W4:Y:S03]  /*0d20*/  F2I.U32.TRUNC.NTZ R14, R8 ;  /* 0x00000008000e7305 */ /* 0x000726000020f000 */
[----:B------:R-:W1:Y:S01]  /*0d30*/  LDC R26, c[0x0][0x648] ;  /* 0x00019200ff1a7b82 */ /* 0x000e620000000800 */
[-C--:B0-----:R-:W-:Y:S02]  /*0d40*/  SHF.L.U32 R4, R11, R22.reuse, RZ ;  /* 0x000000160b047219 */ /* 0x081fe400000006ff */
[----:B------:R-:W-:-:S02]  /*0d50*/  SHF.R.U64 R30, R28, R22, R5 ;  /* 0x000000161c1e7219 */ /* 0x000fc40000001205 */
[----:B------:R-:W-:Y:S02]  /*0d60*/  LOP3.LUT R13, RZ, R4, RZ, 0x33, !PT ;  /* 0x00000004ff0d7212 */ /* 0x000fe400078e33ff */
[-C--:B------:R-:W-:Y:S01]  /*0d70*/  SHF.R.U32.HI R5, RZ, R22.reuse, R5 ;  /* 0x00000016ff057219 */ /* 0x080fe20000011605 */
[----:B------:R-:W0:Y:S01]  /*0d80*/  LDC R27, c[0x0][0x638] ;  /* 0x00018e00ff1b7b82 */ /* 0x000e220000000800 */
[----:B------:R-:W-:Y:S01]  /*0d90*/  SHF.L.U32 R12, R9, R22, RZ ;  /* 0x00000016090c7219 */ /* 0x000fe200000006ff */
[----:B------:R-:W-:-:S06]  /*0da0*/  IMAD.MOV.U32 R4, RZ, RZ, R30 ;  /* 0x000000ffff047224 */ /* 0x000fcc00078e001e */
[----:B------:R-:W0:Y:S01]  /*0db0*/  LDC R41, c[0x0][0x610] ;  /* 0x00018400ff297b82 */ /* 0x000e220000000800 */
[----:B---34-:R-:W-:Y:S05]  /*0dc0*/  @!P0 BRA `(.L_x_7) ;  /* 0x0000000000288947 */ /* 0x018fea0003800000 */
[----:B------:R-:W3:Y:S02]  /*0dd0*/  LDC R11, c[0x0][0x64c] ;  /* 0x00019300ff0b7b82 */ /* 0x000ee40000000800 */
[----:B---3--:R-:W-:-:S05]  /*0de0*/  IADD3 R11, P0, R30, R11, RZ ;  /* 0x0000000b1e0b7210 */ /* 0x008fca0007f1e0ff */
        /* <DEDUP_REMOVED lines=8> */
.L_x_7:
[----:B-1----:R-:W-:Y:S01]  /*0e70*/  SHF.R.U64 R4, R4, R26, R5 ;  /* 0x0000001a04047219 */ /* 0x002fe20000001205 */
[----:B--2---:R-:W-:Y:S01]  /*0e80*/  VIADD R5, R23, 0xffffffff ;  /* 0xffffffff17057836 */ /* 0x004fe20000000000 */
[----:B------:R-:W-:Y:S01]  /*0e90*/  LOP3.LUT R13, R28, R13, RZ, 0xc0, !PT ;  /* 0x0000000d1c0d7212 */ /* 0x000fe200078ec0ff */
[----:B------:R-:W-:Y:S02]  /*0ea0*/  IMAD.MOV R14, RZ, RZ, -R14 ;  /* 0x000000ffff0e7224 */ /* 0x000fe400078e0a0e */
[----:B------:R-:W-:Y:S01]  /*0eb0*/  IMAD.MOV R8, RZ, RZ, -R4 ;  /* 0x000000ffff087224 */ /* 0x000fe200078e0a04 */
[----:B------:R-:W-:Y:S01]  /*0ec0*/  LOP3.LUT R5, R20, R5, RZ, 0xc0, !PT ;  /* 0x0000000514057212 */ /* 0x000fe200078ec0ff */
[----:B------:R-:W-:Y:S02]  /*0ed0*/  IMAD R13, R12, R4, R13 ;  /* 0x000000040c0d7224 */ /* 0x000fe400078e020d */
[----:B------:R-:W-:Y:S02]  /*0ee0*/  @P3 IMAD R0, R15, R14, R6 ;  /* 0x0000000e0f003224 */ /* 0x000fe400078e0206 */
[----:B0-----:R-:W-:-:S02]  /*0ef0*/  IMAD R4, R8, R27, R30 ;  /* 0x0000001b08047224 */ /* 0x001fc400078e021e */
[----:B------:R-:W-:Y:S02]  /*0f00*/  IMAD R41, R13, R41, R0 ;  /* 0x000000290d297224 */ /* 0x000fe400078e0200 */
[----:B------:R-:W-:Y:S02]  /*0f10*/  IMAD R4, R4, R23, R5 ;  /* 0x0000001704047224 */ /* 0x000fe400078e0205 */
[----:B------:R-:W-:-:S03]  /*0f20*/  IMAD.MOV.U32 R0, RZ, RZ, 0x1 ;  /* 0x00000001ff007424 */ /* 0x000fc600078e00ff */
[----:B------:R-:W-:Y:S02]  /*0f30*/  SEL R43, R4, R41, !P3 ;  /* 0x00000029042b7207 */ /* 0x000fe40005800000 */
[----:B------:R-:W-:-:S07]  /*0f40*/  SEL R41, R41, R4, !P3 ;  /* 0x0000000429297207 */ /* 0x000fce0005800000 */
.L_x_5:
[----:B------:R-:W-:-:S08]  /*0f50*/  NOP ;  /* 0x0000000000007918 */ /* 0x000fd00000000000 */
[----:B------:R-:W0:Y:S02]  /*0f60*/  USETMAXREG.TRY_ALLOC.CTAPOOL UP0, 0xe8 ;  /* 0x000000e8000079c8 */ /* 0x000e240008000600 */
[----:B0-----:R-:W-:-:S13]  /*0f70*/  PLOP3.LUT P0, PT, PT, PT, UP0, 0x80, 0x0 ;  /* 0x000000000000781c */ /* 0x001fda0003f0f008 */
[----:B------:R-:W-:Y:S05]  /*0f80*/  @!P0 BRA `(.L_x_5) ;  /* 0xfffffffc00f08947 */ /* 0x000fea000383ffff */
[----:B------:R-:W-:Y:S01]  /*0f90*/  ULDC.64 UR4, c[0x0][0x598] ;  /* 0x0001660000047ab9 */ /* 0x000fe20000000a00 */
[----:B------:R-:W-:Y:S01]  /*0fa0*/  ULDC.64 UR38, c[0x0][0x208] ;  /* 0x0000820000267ab9 */ /* 0x000fe20000000a00 */
[----:B------:R-:W-:-:S04]  /*0fb0*/  ISETP.NE.U32.AND P0, PT, RZ, UR4, PT ;  /* 0x00000004ff007c0c */ /* 0x000fc8000bf05070 */
[----:B------:R-:W-:-:S13]  /*0fc0*/  ISETP.NE.AND.EX P0, PT, RZ, UR5, PT, P0 ;  /* 0x00000005ff007c0c */ /* 0x000fda000bf05300 */
[----:B------:R-:W-:Y:S05]  /*0fd0*/  @!P0 BRA `(.L_x_8) ;  /* 0x00000000001c8947 */ /* 0x000fea0003800000 */
[----:B------:R-:W0:Y:S02]  /*0fe0*/  LDC.64 R4, c[0x0][0x598] ;  /* 0x00016600ff047b82 */ /* 0x000e240000000a00 */
[----:B0-----:R-:W2:Y:S02]  /*0ff0*/  LDG.E.64 R4, desc[UR38][R4.64] ;  /* 0x0000002604047981 */ /* 0x001ea4000c1e1b00 */
[----:B--2---:R-:W-:-:S04]  /*1000*/  ISETP.NE.U32.AND P0, PT, R4, RZ, PT ;  /* 0x000000ff0400720c */ /* 0x004fc80003f05070 */
[----:B------:R-:W-:-:S13]  /*1010*/  ISETP.NE.AND.EX P0, PT, R5, RZ, PT, P0 ;  /* 0x000000ff0500720c */ /* 0x000fda0003f05300 */
[----:B------:R-:W-:Y:S05]  /*1020*/  @!P0 BRA `(.L_x_8) ;  /* 0x0000000000088947 */ /* 0x000fea0003800000 */
[----:B------:R0:W5:Y:S01]  /*1030*/  LD.E R32, desc[UR38][R4.64] ;  /* 0x0000002604207980 */ /* 0x000162000c101900 */
[----:B------:R-:W-:Y:S05]  /*1040*/  BRA `(.L_x_9) ;  /* 0x0000000000247947 */ /* 0x000fea0003800000 */
.L_x_8:
[----:B------:R-:W-:Y:S02]  /*1050*/  ULDC.64 UR4, c[0x0][0x588] ;  /* 0x0001620000047ab9 */ /* 0x000fe40000000a00 */
[----:B------:R-:W-:-:S04]  /*1060*/  ISETP.NE.U32.AND P0, PT, RZ, UR4, PT ;  /* 0x00000004ff007c0c */ /* 0x000fc8000bf05070 */
[----:B------:R-:W-:-:S13]  /*1070*/  ISETP.NE.AND.EX P0, PT, RZ, UR5, PT, P0 ;  /* 0x00000005ff007c0c */ /* 0x000fda000bf05300 */
[----:B------:R-:W-:Y:S05]  /*1080*/  @!P0 BRA `(.L_x_10) ;  /* 0x00000000000c8947 */ /* 0x000fea0003800000 */
[----:B------:R-:W0:Y:S02]  /*1090*/  LDC.64 R32, c[0x0][0x588] ;  /* 0x00016200ff207b82 */ /* 0x000e240000000a00 */
[----:B0-----:R1:W5:Y:S01]  /*10a0*/  LDG.E R32, desc[UR38][R32.64] ;  /* 0x0000002620207981 */ /* 0x001362000c1e1900 */
[----:B------:R-:W-:Y:S05]  /*10b0*/  BRA `(.L_x_9) ;  /* 0x0000000000087947 */ /* 0x000fea0003800000 */
.L_x_10:
[----:B------:R-:W-:Y:S02]  /*10c0*/  ULDC UR4, c[0x0][0x580] ;  /* 0x0001600000047ab9 */ /* 0x000fe40000000800 */
[----:B------:R-:W-:-:S07]  /*10d0*/  IMAD.U32 R32, RZ, RZ, UR4 ;  /* 0x00000004ff207e24 */ /* 0x000fce000f8e00ff */
.L_x_9:
[----:B------:R-:W-:Y:S02]  /*10e0*/  ULDC.64 UR4, c[0x0][0x5a0] ;  /* 0x0001680000047ab9 */ /* 0x000fe40000000a00 */
[----:B------:R-:W-:-:S04]  /*10f0*/  ISETP.NE.U32.AND P0, PT, RZ, UR4, PT ;  /* 0x00000004ff007c0c */ /* 0x000fc8000bf05070 */
[----:B------:R-:W-:-:S13]  /*1100*/  ISETP.NE.AND.EX P0, PT, RZ, UR5, PT, P0 ;  /* 0x00000005ff007c0c */ /* 0x000fda000bf05300 */
[----:B------:R-:W-:Y:S05]  /*1110*/  @!P0 BRA `(.L_x_11) ;  /* 0x00000000001c8947 */ /* 0x000fea0003800000 */
[----:B0-----:R-:W0:Y:S02]  /*1120*/  LDC.64 R4, c[0x0][0x5a0] ;  /* 0x00016800ff047b82 */ /* 0x001e240000000a00 */
[----:B0-----:R-:W2:Y:S02]  /*1130*/  LDG.E.64 R4, desc[UR38][R4.64] ;  /* 0x0000002604047981 */ /* 0x001ea4000c1e1b00 */
[----:B--2---:R-:W-:-:S04]  /*1140*/  ISETP.NE.U32.AND P0, PT, R4, RZ, PT ;  /* 0x000000ff0400720c */ /* 0x004fc80003f05070 */
[----:B------:R-:W-:-:S13]  /*1150*/  ISETP.NE.AND.EX P0, PT, R5, RZ, PT, P0 ;  /* 0x000000ff0500720c */ /* 0x000fda0003f05300 */
[----:B------:R-:W-:Y:S05]  /*1160*/  @!P0 BRA `(.L_x_11) ;  /* 0x0000000000088947 */ /* 0x000fea0003800000 */
[----:B-1----:R0:W5:Y:S01]  /*1170*/  LD.E R33, desc[UR38][R4.64] ;  /* 0x0000002604217980 */ /* 0x002162000c101900 */
[----:B------:R-:W-:Y:S05]  /*1180*/  BRA `(.L_x_12) ;  /* 0x0000000000247947 */ /* 0x000fea0003800000 */
.L_x_11:
[----:B------:R-:W-:Y:S02]  /*1190*/  ULDC.64 UR4, c[0x0][0x590] ;  /* 0x0001640000047ab9 */ /* 0x000fe40000000a00 */
[----:B------:R-:W-:-:S04]  /*11a0*/  ISETP.NE.U32.AND P0, PT, RZ, UR4, PT ;  /* 0x00000004ff007c0c */ /* 0x000fc8000bf05070 */
[----:B------:R-:W-:-:S13]  /*11b0*/  ISETP.NE.AND.EX P0, PT, RZ, UR5, PT, P0 ;  /* 0x00000005ff007c0c */ /* 0x000fda000bf05300 */
[----:B------:R-:W-:Y:S05]  /*11c0*/  @!P0 BRA `(.L_x_13) ;  /* 0x00000000000c8947 */ /* 0x000fea0003800000 */
[----:B0-----:R-:W1:Y:S02]  /*11d0*/  LDC.64 R4, c[0x0][0x590] ;  /* 0x00016400ff047b82 */ /* 0x001e640000000a00 */
[----:B-1----:R1:W5:Y:S01]  /*11e0*/  LDG.E R33, desc[UR38][R4.64] ;  /* 0x0000002604217981 */ /* 0x002362000c1e1900 */
[----:B------:R-:W-:Y:S05]  /*11f0*/  BRA `(.L_x_12) ;  /* 0x0000000000087947 */ /* 0x000fea0003800000 */
.L_x_13:
[----:B------:R-:W-:Y:S02]  /*1200*/  ULDC UR4, c[0x0][0x584] ;  /* 0x0001610000047ab9 */ /* 0x000fe40000000800 */
[----:B-1----:R-:W-:-:S07]  /*1210*/  IMAD.U32 R33, RZ, RZ, UR4 ;  /* 0x00000004ff217e24 */ /* 0x002fce000f8e00ff */
.L_x_12:
[----:B------:R-:W-:-:S13]  /*1220*/  LOP3.LUT P0, RZ, R0, 0xff, RZ, 0xc0, !PT ;  /* 0x000000ff00ff7812 */ /* 0x000fda000780c0ff */
[----:B------:R-:W-:Y:S05]  /*1230*/  @!P0 EXIT ;  /* 0x000000000000894d */ /* 0x000fea0003800000 */
[----:B------:R-:W2:Y:S01]  /*1240*/  LDC R35, c[0x0][0x658] ;  /* 0x00019600ff237b82 */ /* 0x000ea20000000800 */
[----:B------:R-:W-:Y:S01]  /*1250*/  ULDC.64 UR6, c[0x0][0x288] ;  /* 0x0000a20000067ab9 */ /* 0x000fe20000000a00 */
[----:B------:R-:W-:Y:S01]  /*1260*/  LOP3.LUT R7, R7, 0x1, RZ, 0xc0, !PT ;  /* 0x0000000107077812 */ /* 0x000fe200078ec0ff */
[----:B------:R-:W-:Y:S01]  /*1270*/  UIADD3 UR4, UR7, 0x1f, URZ ;  /* 0x0000001f07047890 */ /* 0x000fe2000fffe03f */
[----:B------:R-:W-:Y:S01]  /*1280*/  SHF.R.U32.HI R0, RZ, 0x2, R2 ;  /* 0x00000002ff007819 */ /* 0x000fe20000011602 */
[----:B01----:R-:W-:Y:S01]  /*1290*/  IMAD.MOV.U32 R4, RZ, RZ, -0x1 ;  /* 0xffffffffff047424 */ /* 0x003fe200078e00ff */
[----:B------:R-:W-:Y:S01]  /*12a0*/  SHF.R.U32.HI R3, RZ, 0x1, R3 ;  /* 0x00000001ff037819 */ /* 0x000fe20000011603 */
[----:B------:R-:W-:Y:S01]  /*12b0*/  USHF.R.S32.HI UR5, URZ, 0x1f, UR4 ;  /* 0x0000001f3f057899 */ /* 0x000fe20008011404 */
[----:B------:R-:W-:Y:S01]  /*12c0*/  IMAD.SHL.U32 R9, R7, 0x40, RZ ;  /* 0x0000004007097824 */ /* 0x000fe200078e00ff */
[----:B------:R-:W-:Y:S01]  /*12d0*/  LOP3.LUT R0, R0, 0x7, RZ, 0xc0, !PT ;  /* 0x0000000700007812 */ /* 0x000fe200078ec0ff */
[----:B------:R-:W-:Y:S01]  /*12e0*/  IMAD.MOV.U32 R6, RZ, RZ, 0x1 ;  /* 0x00000001ff067424 */ /* 0x000fe200078e00ff */
[----:B------:R-:W-:Y:S01]  /*12f0*/  ULEA.HI UR5, UR5, UR4, URZ, 0x5 ;  /* 0x0000000405057291 */ /* 0x000fe2000f8f283f */
[----:B------:R-:W-:Y:S01]  /*1300*/  LOP3.LUT R3, R3, 0x30, RZ, 0xc0, !PT ;  /* 0x0000003003037812 */ /* 0x000fe200078ec0ff */
[----:B------:R-:W-:Y:S01]  /*1310*/  IMAD.U32 R5, RZ, RZ, UR6 ;  /* 0x00000006ff057e24 */ /* 0x000fe2000f8e00ff */
[--C-:B------:R-:W-:Y:S01]  /*1320*/  LOP3.LUT R22, R9, 0x40, R0.reuse, 0xe2, !PT ;  /* 0x0000004009167812 */ /* 0x100fe200078ee200 */
[----:B------:R-:W-:Y:S01]  /*1330*/  USHF.R.S32.HI UR43, URZ, 0x5, UR5 ;  /* 0x000000053f2b7899 */ /* 0x000fe20008011405 */
[-C--:B------:R-:W-:Y:S01]  /*1340*/  IADD3 R0, RZ, -R3.reuse, -R0 ;  /* 0x80000003ff007210 */ /* 0x080fe20007ffe800 */
[----:B------:R-:W-:Y:S01]  /*1350*/  ULDC UR4, c[0x0][0x284] ;  /* 0x0000a10000047ab9 */ /* 0x000fe20000000800 */
[C---:B------:R-:W-:Y:S01]  /*1360*/  LOP3.LUT R34, R2.reuse, 0x3, RZ, 0xc0, !PT ;  /* 0x0000000302227812 */ /* 0x040fe200078ec0ff */
[----:B------:R-:W-:Y:S01]  /*1370*/  UISETP.LT.AND UP0, UPT, UR43, 0x1, UPT ;  /* 0x000000012b00788c */ /* 0x000fe2000bf01270 */
[----:B------:R-:W-:Y:S01]  /*1380*/  LOP3.LUT R37, R2, 0x80, RZ, 0xc0, !PT ;  /* 0x0000008002257812 */ /* 0x000fe200078ec0ff */
[----:B------:R-:W-:Y:S01]  /*1390*/  IMAD R0, R7, -0x40, R0 ;  /* 0xffffffc007007824 */ /* 0x000fe200078e0200 */
[----:B------:R-:W-:Y:S01]  /*13a0*/  LOP3.LUT R22, R22, R3, RZ, 0xfc, !PT ;  /* 0x0000000316167212 */ /* 0x000fe200078efcff */
[----:B------:R-:W-:Y:S01]  /*13b0*/  USEL UR44, UR43, 0x1, UP0 ;  /* 0x000000012b2c7887 */ /* 0x000fe20008000000 */
[-C--:B--2---:R-:W-:Y:S01]  /*13c0*/  SHF.L.U32 R4, R4, R35.reuse, RZ ;  /* 0x0000002304047219 */ /* 0x084fe200000006ff */
[----:B------:R-:W-:Y:S01]  /*13d0*/  IMAD R34, R34, -0x2, R5 ;  /* 0xfffffffe22227824 */ /* 0x000fe200078e0205 */
[----:B------:R-:W-:Y:S01]  /*13e0*/  SHF.L.U32 R35, R6, R35, RZ ;  /* 0x0000002306237219 */ /* 0x000fe200000006ff */
[----:B------:R-:W-:Y:S01]  /*13f0*/  IMAD.SHL.U32 R36, R2, 0x2, RZ ;  /* 0x0000000202247824 */ /* 0x000fe200078e00ff */
[----:B------:R-:W-:Y:S01]  /*1400*/  LOP3.LUT R52, R18, 0x1, RZ, 0xfc, !PT ;  /* 0x0000000112347812 */ /* 0x000fe200078efcff */
[----:B------:R-:W-:Y:S01]  /*1410*/  VIADD R39, R0, UR4 ;  /* 0x0000000400277c36 */ /* 0x000fe20008000000 */
[----:B------:R-:W-:Y:S01]  /*1420*/  SHF.R.U32.HI R37, RZ, 0x7, R37 ;  /* 0x00000007ff257819 */ /* 0x000fe20000011625 */
[----:B------:R-:W-:Y:S01]  /*1430*/  IMAD.MOV.U32 R23, RZ, RZ, RZ ;  /* 0x000000ffff177224 */ /* 0x000fe200078e00ff */
[----:B------:R-:W-:Y:S01]  /*1440*/  LOP3.LUT R38, RZ, R4, RZ, 0x33, !PT ;  /* 0x00000004ff267212 */ /* 0x000fe200078e33ff */
[----:B------:R-:W-:Y:S01]  /*1450*/  UIADD3 UR44, UR43, -UR44, URZ ;  /* 0x8000002c2b2c7290 */ /* 0x000fe2000fffe03f */
[----:B------:R-:W-:Y:S01]  /*1460*/  UMOV UR40, URZ ;  /* 0x0000003f00287c82 */ /* 0x000fe20008000000 */
[----:B------:R-:W-:-:S10]  /*1470*/  UMOV UR41, URZ ;  /* 0x0000003f00297c82 */ /* 0x000fd40008000000 */
.L_x_49:
[----:B------:R-:W0:Y:S01]  /*1480*/  SHFL.IDX PT, R0, R37, RZ, 0x1f ;  /* 0x00001fff25007589 */ /* 0x000e2200000e0000 */
[----:B------:R-:W1:Y:S01]  /*1490*/  S2UR UR7, SR_CgaCtaId ;  /* 0x00000000000779c3 */ /* 0x000e620000008800 */
[----:B------:R-:W-:Y:S01]  /*14a0*/  UMOV UR6, 0x400 ;  /* 0x0000040000067882 */ /* 0x000fe20000000000 */
[----:B0-----:R-:W-:Y:S01]  /*14b0*/  R2UR UR4, R0 ;  /* 0x00000000000472ca */ /* 0x001fe200000e0000 */
[----:B-1----:R-:W-:-:S12]  /*14c0*/  ULEA UR46, UR7, UR6, 0x18 ;  /* 0x00000006072e7291 */ /* 0x002fd8000f8ec03f */
[----:B------:R-:W-:-:S04]  /*14d0*/  ULEA.HI UR5, UR4, UR4, URZ, 0x1 ;  /* 0x0000000404057291 */ /* 0x000fc8000f8f083f */
[----:B------:R-:W-:-:S04]  /*14e0*/  ULOP3.LUT UR5, UR5, 0x1ffffe, URZ, 0xc0, !UPT ;  /* 0x001ffffe05057892 */ /* 0x000fc8000f8ec03f */
[----:B------:R-:W-:-:S03]  /*14f0*/  UIADD3 UR5, UR4, -UR5, URZ ;  /* 0x8000000504057290 */ /* 0x000fc6000fffe03f */
[----:B------:R-:W-:Y:S01]  /*1500*/  ULDC UR4, c[0x0][0x28c] ;  /* 0x0000a30000047ab9 */ /* 0x000fe20000000800 */
[----:B------:R-:W-:Y:S01]  /*1510*/  ULEA UR5, UR5, UR46, 0xb ;  /* 0x0000002e05057291 */ /* 0x000fe2000f8e583f */
[----:B------:R-:W-:-:S03]  /*1520*/  ISETP.LT.AND P0, PT, RZ, UR4, PT ;  /* 0x00000004ff007c0c */ /* 0x000fc6000bf01270 */
[----:B------:R-:W-:-:S04]  /*1530*/  UIADD3 UR5, UR5, 0x280, URZ ;  /* 0x0000028005057890 */ /* 0x000fc8000fffe03f */
[----:B------:R-:W-:-:S04]  /*1540*/  USHF.R.U32.HI UR5, URZ, 0x4, UR5 ;  /* 0x000000043f057899 */ /* 0x000fc80008011605 */
[----:B------:R-:W-:-:S04]  /*1550*/  ULOP3.LUT UR5, UR5, 0x3fff, URZ, 0xc0, !UPT ;  /* 0x00003fff05057892 */ /* 0x000fc8000f8ec03f */
[----:B------:R-:W-:Y:S01]  /*1560*/  ULOP3.LUT UR45, UR5, 0x10000, URZ, 0xfc, !UPT ;  /* 0x00010000052d7892 */ /* 0x000fe2000f8efc3f */
[----:B------:R-:W-:Y:S11]  /*1570*/  @P0 BRA `(.L_x_14) ;  /* 0x0000000000400947 */ /* 0x000ff60003800000 */
[----:B------:R-:W-:Y:S01]  /*1580*/  MOV R0, 0x0 ;  /* 0x0000000000007802 */ /* 0x000fe20000000f00 */
[----:B------:R-:W-:Y:S01]  /*1590*/  ULDC.64 UR4, c[0x4][0x68] ;  /* 0x01001a0000047ab9 */ /* 0x000fe20000000a00 */
[----:B------:R-:W-:Y:S01]  /*15a0*/  ULDC.64 UR6, c[0x4][0x8] ;  /* 0x0100020000067ab9 */ /* 0x000fe20000000a00 */
[----:B------:R-:W-:Y:S01]  /*15b0*/  IMAD.U32 R4, RZ, RZ, UR4 ;  /* 0x00000004ff047e24 */ /* 0x000fe2000f8e00ff */
[----:B------:R0:W1:Y:S01]  /*15c0*/  LDC.64 R2, c[0x4][R0] ;  /* 0x0100000000027b82 */ /* 0x0000620000000a00 */
[----:B------:R-:W-:Y:S01]  /*15d0*/  IMAD.U32 R5, RZ, RZ, UR5 ;  /* 0x00000005ff057e24 */ /* 0x000fe2000f8e00ff */
[----:B------:R-:W-:Y:S01]  /*15e0*/  ULDC.64 UR4, c[0x4][0x70] ;  /* 0x01001c0000047ab9 */ /* 0x000fe20000000a00 */
[----:B------:R-:W-:Y:S02]  /*15f0*/  IMAD.U32 R10, RZ, RZ, UR6 ;  /* 0x00000006ff0a7e24 */ /* 0x000fe4000f8e00ff */
[----:B------:R-:W-:Y:S02]  /*1600*/  IMAD.U32 R6, RZ, RZ, UR4 ;  /* 0x00000004ff067e24 */ /* 0x000fe4000f8e00ff */
[----:B------:R-:W-:-:S02]  /*1610*/  IMAD.U32 R7, RZ, RZ, UR5 ;  /* 0x00000005ff077e24 */ /* 0x000fc4000f8e00ff */
[----:B------:R-:W-:Y:S02]  /*1620*/  IMAD.U32 R11, RZ, RZ, UR7 ;  /* 0x00000007ff0b7e24 */ /* 0x000fe4000f8e00ff */
[----:B------:R-:W-:Y:S02]  /*1630*/  IMAD.MOV.U32 R8, RZ, RZ, 0x1e1 ;  /* 0x000001e1ff087424 */ /* 0x000fe400078e00ff */
[----:B------:R-:W-:Y:S02]  /*1640*/  IMAD.MOV.U32 R12, RZ, RZ, 0x1 ;  /* 0x00000001ff0c7424 */ /* 0x000fe400078e00ff */
[----:B0-----:R-:W-:-:S07]  /*1650*/  IMAD.MOV.U32 R13, RZ, RZ, RZ ;  /* 0x000000ffff0d7224 */ /* 0x001fce00078e00ff */
[----:B------:R-:W-:-:S07]  /*1660*/  LEPC R20, `(.L_x_14) ;  /* 0x000000001014794e */ /* 0x000fce0000000000 */
[----:B-1---5:R-:W-:Y:S05]  /*1670*/  CALL.ABS.NOINC R2 ;  /* 0x0000000002007343 */ /* 0x022fea0003c00000 */
.L_x_14:
[----:B------:R-:W-:-:S13]  /*1680*/  ISETP.NE.AND P0, PT, R52, 0x3, PT ;  /* 0x000000033400780c */ /* 0x000fda0003f05270 */
[----:B------:R-:W-:Y:S05]  /*1690*/  @!P0 BRA `(.L_x_15) ;  /* 0x0000000000048947 */ /* 0x000fea0003800000 */
[----:B------:R-:W-:Y:S01]  /*16a0*/  BPT.TRAP 0x1 ;  /* 0x000000040000795c */ /* 0x000fe20000300000 */
.L_x_15:
[----:B------:R-:W-:Y:S02]  /*16b0*/  IMAD.U32 R3, RZ, RZ, UR41 ;  /* 0x00000029ff037e24 */ /* 0x000fe4000f8e00ff */
[----:B------:R-:W-:-:S03]  /*16c0*/  IMAD.U32 R0, RZ, RZ, UR40 ;  /* 0x00000028ff007e24 */ /* 0x000fc6000f8e00ff */
[----:B------:R-:W-:Y:S02]  /*16d0*/  LEA R3, R3, UR46, 0x3 ;  /* 0x0000002e03037c11 */ /* 0x000fe4000f8e18ff */
[----:B------:R-:W-:-:S04]  /*16e0*/  SHF.L.U32 R0, R0, 0x1f, RZ ;  /* 0x0000001f00007819 */ /* 0x000fc800000006ff */
[----:B------:R0:W1:Y:S01]  /*16f0*/  SYNCS.PHASECHK.TRANS64.TRYWAIT P1, [R3+URZ], R0 ;  /* 0x00000000030075a7 */ /* 0x000062000802017f */
[----:B------:R-:W-:Y:S05]  /*1700*/  @!P0 BRA `(.L_x_16) ;  /* 0x0000000000048947 */ /* 0x000fea0003800000 */
[----:B------:R-:W-:Y:S01]  /*1710*/  BPT.TRAP 0x1 ;  /* 0x000000040000795c */ /* 0x000fe20000300000 */
.L_x_16:
[----:B------:R-:W-:-:S05]  /*1720*/  IMAD.U32 R2, RZ, RZ, UR44 ;  /* 0x0000002cff027e24 */ /* 0x000fca000f8e00ff */
[----:B------:R-:W-:Y:S01]  /*1730*/  ISETP.GE.AND P2, PT, R2, 0x1, PT ;  /* 0x000000010200780c */ /* 0x000fe20003f46270 */
[----:B-1----:R-:W-:-:S12]  /*1740*/  @P1 BRA `(.L_x_17) ;  /* 0x0000000000081947 */ /* 0x002fd80003800000 */
[----:B------:R-:W1:Y:S02]  /*1750*/  SYNCS.PHASECHK.TRANS64.TRYWAIT P1, [R3+URZ], R0 ;  /* 0x00000000030075a7 */ /* 0x000e64000802017f */
[----:B-1----:R-:W-:Y:S05]  /*1760*/  @!P1 BRA `(.L_x_18) ;  /* 0x0000003800f09947 */ /* 0x002fea0003800000 */
.L_x_17:
[----:B------:R-:W-:Y:S05]  /*1770*/  WARPSYNC.ALL ;  /* 0x0000000000007948 */ /* 0x000fea0003800000 */
[----:B------:R-:W-:Y:S01]  /*1780*/  UIADD3 UR4, UR46, 0x36280, URZ ;  /* 0x000362802e047890 */ /* 0x000fe2000fffe03f */
[----:B------:R-:W-:Y:S01]  /*1790*/  WARPGROUP.ARRIVE ;  /* 0x00000000000079c5 */ /* 0x000fe20000000000 */
[----:B------:R-:W-:Y:S01]  /*17a0*/  UMOV UR5, 0xc0000010 ;  /* 0xc000001000057882 */ /* 0x000fe20000000000 */
[----:B------:R-:W-:Y:S01]  /*17b0*/  UMOV UR7, 0xc0000000 ;  /* 0xc000000000077882 */ /* 0x000fe20000000000 */
[----:B------:R-:W-:-:S04]  /*17c0*/  USHF.R.U32.HI UR4, URZ, 0x4, UR4 ;  /* 0x000000043f047899 */ /* 0x000fc80008011604 */
[----:B------:R-:W-:-:S04]  /*17d0*/  ULOP3.LUT UR4, UR4, 0x3fff, URZ, 0xc0, !UPT ;  /* 0x00003fff04047892 */ /* 0x000fc8000f8ec03f */
[----:B------:R-:W-:Y:S02]  /*17e0*/  ULOP3.LUT UR11, UR4, 0x10000, URZ, 0xfc, !UPT ;  /* 0x00010000040b7892 */ /* 0x000fe4000f8efc3f */
[----:B------:R-:W-:Y:S02]  /*17f0*/  ULEA UR4, UR41, UR45, 0x9 ;  /* 0x0000002d29047291 */ /* 0x000fe4000f8e483f */
[----:B------:R-:W-:Y:S02]  /*1800*/  ULEA UR6, UR41, UR11, 0x4 ;  /* 0x0000000b29067291 */ /* 0x000fe4000f8e203f */
[----:B------:R-:W-:-:S07]  /*1810*/  UIADD3 UR8, UR4, 0x100, URZ ;  /* 0x0000010004087890 */ /* 0x000fce000fffe03f */
[----:B------:R-:W-:Y:S01]  /*1820*/  IGMMA.64x8x32.S8.S8 R28, gdesc[UR4], RZ, !UPT, gsb0 ;  /* 0x00000000041c79f1 */ /* 0x000fe2000c0410ff */
[----:B------:R-:W-:Y:S01]  /*1830*/  UMOV UR4, UR8 ;  /* 0x0000000800047c82 */ /* 0x000fe20008000000 */
[----:B------:R-:W-:Y:S01]  /*1840*/  UMOV UR5, 0xc0000010 ;  /* 0xc000001000057882 */ /* 0x000fe20000000000 */
[----:B------:R-:W-:Y:S02]  /*1850*/  WARPGROUP.DEPBAR.LE gsb0, 0x0 ;  /* 0x00008000000079c5 */ /* 0x000fe40000010000 */
[----:B------:R-:W-:-:S06]  /*1860*/  WARPGROUP.ARRIVE ;  /* 0x00000000000079c5 */ /* 0x000fcc0000000000 */
[----:B------:R-:W-:Y:S03]  /*1870*/  IGMMA.64x8x32.S8.S8 R24, gdesc[UR4], RZ, !UPT, gsb0 ;  /* 0x00000000041879f1 */ /* 0x000fe6000c0410ff */
[----:B------:R-:W-:Y:S02]  /*1880*/  WARPGROUP.DEPBAR.LE gsb0, 0x0 ;  /* 0x00008000000079c5 */ /* 0x000fe40000010000 */
[----:B------:R-:W-:Y:S05]  /*1890*/  @!P2 BRA `(.L_x_19) ;  /* 0x0000000000d8a947 */ /* 0x000fea0003800000 */
[----:B------:R-:W-:Y:S01]  /*18a0*/  UIADD3 UR4, UR41, 0x1, URZ ;  /* 0x0000000129047890 */ /* 0x000fe2000fffe03f */
[----:B01----:R-:W-:Y:S01]  /*18b0*/  IMAD.U32 R0, RZ, RZ, UR44 ;  /* 0x0000002cff007e24 */ /* 0x003fe2000f8e00ff */
[----:B------:R-:W-:Y:S02]  /*18c0*/  UMOV UR9, UR41 ;  /* 0x0000002900097c82 */ /* 0x000fe40008000000 */
[----:B------:R-:W-:-:S04]  /*18d0*/  UISETP.NE.AND UP0, UPT, UR4, 0x1b, UPT ;  /* 0x0000001b0400788c */ /* 0x000fc8000bf05270 */
[----:B------:R-:W-:Y:S02]  /*18e0*/  USEL UR5, URZ, 0x1, UP0 ;  /* 0x000000013f057887 */ /* 0x000fe40008000000 */
[----:B------:R-:W-:Y:S02]  /*18f0*/  USEL UR8, UR4, URZ, UP0 ;  /* 0x0000003f04087287 */ /* 0x000fe40008000000 */
[----:B------:R-:W-:-:S06]  /*1900*/  ULOP3.LUT UR5, UR40, UR5, URZ, 0x3c, !UPT ;  /* 0x0000000528057292 */ /* 0x000fcc000f8e3c3f */
[----:B------:R-:W-:-:S07]  /*1910*/  IMAD.U32 R4, RZ, RZ, UR5 ;  /* 0x00000005ff047e24 */ /* 0x000fce000f8e00ff */
.L_x_26:
[----:B01----:R-:W-:Y:S05]  /*1920*/  @!P0 BRA `(.L_x_20) ;  /* 0x0000000000048947 */ /* 0x003fea0003800000 */
[----:B------:R-:W-:Y:S01]  /*1930*/  BPT.TRAP 0x1 ;  /* 0x000000040000795c */ /* 0x000fe20000300000 */
.L_x_20:
[----:B------:R-:W0:Y:S01]  /*1940*/  S2UR UR5, SR_CgaCtaId ;  /* 0x00000000000579c3 */ /* 0x000e220000008800 */
[----:B------:R-:W-:Y:S01]  /*1950*/  UMOV UR4, 0x400 ;  /* 0x0000040000047882 */ /* 0x000fe20000000000 */
[----:B------:R-:W-:Y:S01]  /*1960*/  SHF.L.U32 R2, R4, 0x1f, RZ ;  /* 0x0000001f04027819 */ /* 0x000fe200000006ff */
[----:B0-----:R-:W-:-:S04]  /*1970*/  ULEA UR12, UR5, UR4, 0x18 ;  /* 0x00000004050c7291 */ /* 0x001fc8000f8ec03f */
[----:B------:R-:W-:-:S09]  /*1980*/  ULEA UR4, UR8, UR12, 0x3 ;  /* 0x0000000c08047291 */ /* 0x000fd2000f8e183f */
[----:B------:R0:W1:Y:S01]  /*1990*/  SYNCS.PHASECHK.TRANS64.TRYWAIT P1, [UR4], R2 ;  /* 0x00000002ff0075a7 */ /* 0x0000620008020144 */
[----:B------:R-:W-:Y:S05]  /*19a0*/  @!P0 BRA `(.L_x_21) ;  /* 0x0000000000048947 */ /* 0x000fea0003800000 */
[----:B------:R-:W-:Y:S01]  /*19b0*/  BPT.TRAP 0x1 ;  /* 0x000000040000795c */ /* 0x000fe20000300000 */
.L_x_21:
[----:B-1----:R-:W-:Y:S05]  /*19c0*/  @P1 BRA `(.L_x_22) ;  /* 0x0000000000081947 */ /* 0x002fea0003800000 */
[----:B------:R-:W1:Y:S02]  /*19d0*/  SYNCS.PHASECHK.TRANS64.TRYWAIT P1, [UR4], R2 ;  /* 0x00000002ff0075a7 */ /* 0x000e640008020144 */
[----:B-1----:R-:W-:Y:S05]  /*19e0*/  @!P1 BRA `(.L_x_23) ;  /* 0x0000003800649947 */ /* 0x002fea0003800000 */
.L_x_22:
[----:B------:R-:W-:Y:S01]  /*19f0*/  ULEA UR6, UR8, UR11, 0x4 ;  /* 0x0000000b08067291 */ /* 0x000fe2000f8e203f */
[----:B------:R-:W-:Y:S01]  /*1a00*/  WARPGROUP.ARRIVE ;  /* 0x00000000000079c5 */ /* 0x000fe20000000000 */
[----:B------:R-:W-:Y:S01]  /*1a10*/  ULEA UR4, UR8, UR45, 0x9 ;  /* 0x0000002d08047291 */ /* 0x000fe2000f8e483f */
[----:B------:R-:W-:Y:S01]  /*1a20*/  UMOV UR7, 0xc0000000 ;  /* 0xc000000000077882 */ /* 0x000fe20000000000 */
[----:B------:R-:W-:Y:S02]  /*1a30*/  UMOV UR5, 0xc0000010 ;  /* 0xc000001000057882 */ /* 0x000fe40000000000 */
[----:B------:R-:W-:-:S05]  /*1a40*/  UIADD3 UR10, UR4, 0x100, URZ ;  /* 0x00000100040a7890 */ /* 0x000fca000fffe03f */
[----:B------:R-:W-:Y:S01]  /*1a50*/  IGMMA.64x8x32.S8.S8 R28, gdesc[UR4], R28, gsb0 ;  /* 0x00000000041c79f1 */ /* 0x000fe2000804101c */
[----:B------:R-:W-:Y:S01]  /*1a60*/  UMOV UR5, 0xc0000010 ;  /* 0xc000001000057882 */ /* 0x000fe20000000000 */
[----:B------:R-:W-:Y:S01]  /*1a70*/  UMOV UR4, UR10 ;  /* 0x0000000a00047c82 */ /* 0x000fe20008000000 */
[----:B------:R-:W-:Y:S02]  /*1a80*/  WARPGROUP.DEPBAR.LE gsb0, 0x0 ;  /* 0x00008000000079c5 */ /* 0x000fe40000010000 */
[----:B------:R-:W-:-:S06]  /*1a90*/  WARPGROUP.ARRIVE ;  /* 0x00000000000079c5 */ /* 0x000fcc0000000000 */
[----:B------:R-:W-:Y:S03]  /*1aa0*/  IGMMA.64x8x32.S8.S8 R24, gdesc[UR4], R24, gsb0 ;  /* 0x00000000041879f1 */ /* 0x000fe60008041018 */
[----:B------:R-:W-:Y:S02]  /*1ab0*/  WARPGROUP.DEPBAR.LE gsb0, 0x0 ;  /* 0x00008000000079c5 */ /* 0x000fe40000010000 */
[----:B------:R-:W-:Y:S05]  /*1ac0*/  @!P0 BRA `(.L_x_24) ;  /* 0x0000000000048947 */ /* 0x000fea0003800000 */
[----:B------:R-:W-:Y:S01]  /*1ad0*/  BPT.TRAP 0x1 ;  /* 0x000000040000795c */ /* 0x000fe20000300000 */
.L_x_24:
[----:B------:R-:W-:Y:S01]  /*1ae0*/  ULEA UR4, UR9, UR12, 0x3 ;  /* 0x0000000c09047291 */ /* 0x000fe2000f8e183f */
[----:B------:R-:W-:-:S03]  /*1af0*/  ISETP.GT.U32.AND P1, PT, R18, 0x1, PT ;  /* 0x000000011200780c */ /* 0x000fc60003f24070 */
[----:B------:R-:W-:-:S04]  /*1b00*/  UIADD3 UR4, UR4, 0xd8, URZ ;  /* 0x000000d804047890 */ /* 0x000fc8000fffe03f */
[----:B------:R-:W-:-:S09]  /*1b10*/  UPRMT UR4, URZ, 0x654, UR4 ;  /* 0x000006543f047896 */ /* 0x000fd20008000004 */
[----:B------:R-:W-:Y:S01]  /*1b20*/  SYNCS.ARRIVE.TRANS64.RED.A1T0 RZ, [UR4], RZ ;  /* 0x000000ffffff79a7 */ /* 0x000fe20008100404 */
[----:B------:R-:W-:Y:S05]  /*1b30*/  @P1 BRA `(.L_x_25) ;  /* 0x0000000000041947 */ /* 0x000fea0003800000 */
[----:B------:R-:W-:Y:S01]  /*1b40*/  BPT.TRAP 0x1 ;  /* 0x000000040000795c */ /* 0x000fe20000300000 */
.L_x_25:
[----:B------:R-:W-:Y:S01]  /*1b50*/  UIADD3 UR8, UR8, 0x1, URZ ;  /* 0x0000000108087890 */ /* 0x000fe2000fffe03f */
[C---:B------:R-:W-:Y:S01]  /*1b60*/  ISETP.GT.AND P1, PT, R0.reuse, 0x1, PT ;  /* 0x000000010000780c */ /* 0x040fe20003f24270 */
[----:B------:R-:W-:Y:S01]  /*1b70*/  UIADD3 UR9, UR9, 0x1, URZ ;  /* 0x0000000109097890 */ /* 0x000fe2000fffe03f */
[----:B------:R-:W-:Y:S01]  /*1b80*/  VIADD R0, R0, 0xffffffff ;  /* 0xffffffff00007836 */ /* 0x000fe20000000000 */
[----:B------:R-:W-:Y:S02]  /*1b90*/  UISETP.NE.AND UP0, UPT, UR8, 0x1b, UPT ;  /* 0x0000001b0800788c */ /* 0x000fe4000bf05270 */
[----:B------:R-:W-:Y:S02]  /*1ba0*/  UISETP.NE.AND UP1, UPT, UR9, 0x1b, UPT ;  /* 0x0000001b0900788c */ /* 0x000fe4000bf25270 */
[----:B------:R-:W-:Y:S02]  /*1bb0*/  USEL UR4, URZ, 0x1, UP0 ;  /* 0x000000013f047887 */ /* 0x000fe40008000000 */
[----:B------:R-:W-:-:S02]  /*1bc0*/  USEL UR8, UR8, URZ, UP0 ;  /* 0x0000003f08087287 */ /* 0x000fc40008000000 */
[----:B------:R-:W-:Y:S02]  /*1bd0*/  USEL UR9, UR9, URZ, UP1 ;  /* 0x0000003f09097287 */ /* 0x000fe40008800000 */
[----:B------:R-:W-:Y:S01]  /*1be0*/  LOP3.LUT R4, R4, UR4, RZ, 0x3c, !PT ;  /* 0x0000000404047c12 */ /* 0x000fe2000f8e3cff */
[----:B------:R-:W-:Y:S09]  /*1bf0*/  @P1 BRA `(.L_x_26) ;  /* 0xfffffffc00481947 */ /* 0x000ff2000383ffff */
.L_x_19:
[----:B01----:R-:W0:Y:S02]  /*1c00*/  LDC R0, c[0x0][0x28c] ;  /* 0x0000a300ff007b82 */ /* 0x003e240000000800 */
[----:B0-----:R-:W-:-:S13]  /*1c10*/  ISETP.GE.AND P1, PT, R0, 0x1, PT ;  /* 0x000000010000780c */ /* 0x001fda0003f26270 */
[----:B------:R-:W-:Y:S05]  /*1c20*/  @!P1 BRA `(.L_x_27) ;  /* 0x0000000000489947 */ /* 0x000fea0003800000 */
[----:B------:R-:W-:Y:S05]  /*1c30*/  @!P0 BRA `(.L_x_28) ;  /* 0x0000000000048947 */ /* 0x000fea0003800000 */
[----:B------:R-:W-:Y:S01]  /*1c40*/  BPT.TRAP 0x1 ;  /* 0x000000040000795c */ /* 0x000fe20000300000 */
.L_x_28:
[----:B------:R-:W0:Y:S01]  /*1c50*/  S2UR UR7, SR_CgaCtaId ;  /* 0x00000000000779c3 */ /* 0x000e220000008800 */
[----:B------:R-:W-:Y:S01]  /*1c60*/  UIADD3 UR6, UR44, UR41, URZ ;  /* 0x000000292c067290 */ /* 0x000fe2000fffe03f */
[----:B------:R-:W-:-:S03]  /*1c70*/  ISETP.GT.U32.AND P0, PT, R18, 0x1, PT ;  /* 0x000000011200780c */ /* 0x000fc60003f04070 */
[----:B------:R-:W-:-:S04]  /*1c80*/  UIMAD.WIDE.U32 UR4, UR6, 0x2f684bdb, URZ ;  /* 0x2f684bdb060478a5 */ /* 0x000fc8000f8e003f */
[----:B------:R-:W-:-:S04]  /*1c90*/  UIADD3 UR4, UR6, -UR5, URZ ;  /* 0x8000000506047290 */ /* 0x000fc8000fffe03f */
[----:B------:R-:W-:-:S03]  /*1ca0*/  ULEA.HI UR4, UR4, UR5, URZ, 0x1f ;  /* 0x0000000504047291 */ /* 0x000fc6000f8ff83f */
[----:B------:R-:W-:Y:S01]  /*1cb0*/  UMOV UR5, 0x400 ;  /* 0x0000040000057882 */ /* 0x000fe20000000000 */
[----:B------:R-:W-:-:S04]  /*1cc0*/  USHF.R.U32.HI UR4, URZ, 0x4, UR4 ;  /* 0x000000043f047899 */ /* 0x000fc80008011604 */
[----:B------:R-:W-:Y:S02]  /*1cd0*/  UIMAD UR4, UR4, -0x1b, UR6 ;  /* 0xffffffe5040478a4 */ /* 0x000fe4000f8e0206 */
[----:B0-----:R-:W-:-:S04]  /*1ce0*/  ULEA UR5, UR7, UR5, 0x18 ;  /* 0x0000000507057291 */ /* 0x001fc8000f8ec03f */
[----:B------:R-:W-:-:S04]  /*1cf0*/  ULEA UR4, UR4, UR5, 0x3 ;  /* 0x0000000504047291 */ /* 0x000fc8000f8e183f */
[----:B------:R-:W-:-:S04]  /*1d00*/  UIADD3 UR4, UR4, 0xd8, URZ ;  /* 0x000000d804047890 */ /* 0x000fc8000fffe03f */
[----:B------:R-:W-:-:S09]  /*1d10*/  UPRMT UR4, URZ, 0x654, UR4 ;  /* 0x000006543f047896 */ /* 0x000fd20008000004 */
[----:B------:R-:W-:Y:S01]  /*1d20*/  SYNCS.ARRIVE.TRANS64.RED.A1T0 RZ, [UR4], RZ ;  /* 0x000000ffffff79a7 */ /* 0x000fe20008100404 */
[----:B------:R-:W-:Y:S05]  /*1d30*/  @P0 BRA `(.L_x_27) ;  /* 0x0000000000040947 */ /* 0x000fea0003800000 */
[----:B------:R-:W-:Y:S01]  /*1d40*/  BPT.TRAP 0x1 ;  /* 0x000000040000795c */ /* 0x000fe20000300000 */
.L_x_27:
[----:B------:R-:W-:Y:S01]  /*1d50*/  IMAD.SHL.U32 R5, R43, 0x8, RZ ;  /* 0x000000082b057824 */ /* 0x000fe200078e00ff */
[----:B------:R-:W-:Y:S01]  /*1d60*/  UIADD3 UR41, UR43, UR41, URZ ;  /* 0x000000292b297290 */ /* 0x000fe2000fffe03f */
[----:B------:R-:W-:Y:S01]  /*1d70*/  IMAD.SHL.U32 R12, R41, 0x100, RZ ;  /* 0x00000100290c7824 */ /* 0x000fe200078e00ff */
[----:B------:R-:W-:Y:S01]  /*1d80*/  ULDC UR6, c[0x0][0x288] ;  /* 0x0000a20000067ab9 */ /* 0x000fe20000000800 */
[----:B------:R-:W-:Y:S01]  /*1d90*/  ULDC UR7, c[0x0][0x284] ;  /* 0x0000a10000077ab9 */ /* 0x000fe20000000800 */
[----:B------:R-:W-:Y:S01]  /*1da0*/  UISETP.GT.U32.AND UP0, UPT, UR41, 0x1a, UPT ;  /* 0x0000001a2900788c */ /* 0x000fe2000bf04070 */
[C---:B------:R-:W-:Y:S01]  /*1db0*/  ISETP.GE.AND P0, PT, R5.reuse, UR6, PT ;  /* 0x0000000605007c0c */ /* 0x040fe2000bf06270 */
[----:B------:R-:W-:Y:S01]  /*1dc0*/  UIMAD.WIDE.U32 UR4, UR41, 0x2f684bdb, URZ ;  /* 0x2f684bdb290478a5 */ /* 0x000fe2000f8e003f */
[----:B------:R-:W-:Y:S01]  /*1dd0*/  SHF.R.S32.HI R14, RZ, 0x1f, R45 ;  /* 0x0000001fff0e7819 */ /* 0x000fe2000001142d */
[----:B------:R-:W-:Y:S01]  /*1de0*/  UISETP.LT.U32.AND UP0, UPT, UR43, 0x1b, UP0 ;  /* 0x0000001b2b00788c */ /* 0x000fe20008701070 */
[----:B------:R-:W-:Y:S01]  /*1df0*/  ISETP.GE.OR P0, PT, R12, UR7, P0 ;  /* 0x000000070c007c0c */ /* 0x000fe20008706670 */
[----:B------:R-:W-:Y:S01]  /*1e00*/  UIADD3 UR4, UR41, -UR5, URZ ;  /* 0x8000000529047290 */ /* 0x000fe2000fffe03f */
[----:B------:R-:W-:Y:S01]  /*1e10*/  LOP3.LUT R4, R5, 0x6, R36, 0xf8, !PT ;  /* 0x0000000605047812 */ /* 0x000fe200078ef824 */
[----:B------:R-:W-:-:S02]  /*1e20*/  UISETP.GE.U32.AND UP1, UPT, UR43, 0x1b, UPT ;  /* 0x0000001b2b00788c */ /* 0x000fc4000bf26070 */
[----:B------:R-:W-:Y:S01]  /*1e30*/  USEL UR6, URZ, 0x1, !UP0 ;  /* 0x000000013f067887 */ /* 0x000fe2000c000000 */
[--C-:B------:R-:W-:Y:S01]  /*1e40*/  SHF.R.S32.HI R5, RZ, 0x1f, R4.reuse ;  /* 0x0000001fff057819 */ /* 0x100fe20000011404 */
[----:B------:R-:W-:Y:S01]  /*1e50*/  ULEA.HI UR4, UR4, UR5, URZ, 0x1f ;  /* 0x0000000504047291 */ /* 0x000fe2000f8ff83f */
[----:B------:R-:W-:Y:S01]  /*1e60*/  ULDC.64 UR8, c[0x0][0x5d0] ;  /* 0x0001740000087ab9 */ /* 0x000fe20000000a00 */
[----:B------:R-:W-:Y:S01]  /*1e70*/  ULOP3.LUT UR40, UR40, UR6, URZ, 0x3c, !UPT ;  /* 0x0000000628287292 */ /* 0x000fe2000f8e3c3f */
[----:B------:R-:W-:Y:S01]  /*1e80*/  IMAD R0, R14, UR8, RZ ;  /* 0x000000080e007c24 */ /* 0x000fe2000f8e02ff */
[----:B------:R-:W-:Y:S01]  /*1e90*/  USHF.R.U32.HI UR4, URZ, 0x4, UR4 ;  /* 0x000000043f047899 */ /* 0x000fe20008011604 */
[----:B------:R-:W-:-:S03]  /*1ea0*/  IMAD.WIDE.U32 R2, R45, UR8, R4 ;  /* 0x000000082d027c25 */ /* 0x000fc6000f8e0004 */
[----:B------:R-:W-:Y:S01]  /*1eb0*/  @UP1 ULOP3.LUT UR40, UR40, 0x1, UR4, 0x78, !UPT ;  /* 0x0000000128281892 */ /* 0x000fe2000f8e7804 */
[----:B------:R-:W-:Y:S01]  /*1ec0*/  IMAD R7, R45, UR9, R0 ;  /* 0x000000092d077c24 */ /* 0x000fe2000f8e0200 */
[----:B------:R-:W-:Y:S01]  /*1ed0*/  UIMAD UR41, UR4, -0x1b, UR41 ;  /* 0xffffffe5042978a4 */ /* 0x000fe2000f8e0229 */
[----:B------:R-:W-:Y:S02]  /*1ee0*/  IMAD.MOV.U32 R0, RZ, RZ, -0x1 ;  /* 0xffffffffff007424 */ /* 0x000fe400078e00ff */
[----:B------:R-:W-:Y:S02]  /*1ef0*/  IMAD.IADD R7, R3, 0x1, R7 ;  /* 0x0000000103077824 */ /* 0x000fe400078e0207 */
[----:B------:R-:W-:Y:S01]  /*1f00*/  IMAD.MOV.U32 R6, RZ, RZ, R2 ;  /* 0x000000ffff067224 */ /* 0x000fe200078e0002 */
[----:B------:R-:W-:Y:S06]  /*1f10*/  @P0 BRA `(.L_x_29) ;  /* 0x0000000800bc0947 */ /* 0x000fec0003800000 */
[----:B------:R-:W0:Y:S01]  /*1f20*/  LDC.64 R46, c[0x0][0x5c8] ;  /* 0x00017200ff2e7b82 */ /* 0x000e220000000a00 */
[----:B------:R-:W-:Y:S01]  /*1f30*/  IMAD.WIDE R2, R41, 0x100, R22 ;  /* 0x0000010029027825 */ /* 0x000fe200078e0216 */
[----:B------:R-:W-:Y:S01]  /*1f40*/  ULDC.64 UR4, c[0x0][0x5c0] ;  /* 0x0001700000047ab9 */ /* 0x000fe20000000a00 */
[----:B------:R-:W-:Y:S02]  /*1f50*/  BSSY B0, `(.L_x_29) ;  /* 0x00000ab000007945 */ /* 0x000fe40003800000 */
[----:B------:R-:W-:Y:S02]  /*1f60*/  IMAD.IADD R44, R39, 0x1, -R12 ;  /* 0x00000001272c7824 */ /* 0x000fe400078e0a0c */
[-C--:B0-----:R-:W-:Y:S02]  /*1f70*/  IMAD R8, R3, R46.reuse, RZ ;  /* 0x0000002e03087224 */ /* 0x081fe400078e02ff */
[----:B------:R-:W-:-:S04]  /*1f80*/  IMAD.WIDE.U32 R6, R2, R46, R6 ;  /* 0x0000002e02067225 */ /* 0x000fc800078e0006 */
[----:B------:R-:W-:Y:S01]  /*1f90*/  IMAD R9, R2, R47, R8 ;  /* 0x0000002f02097224 */ /* 0x000fe200078e0208 */
[----:B------:R-:W-:Y:S01]  /*1fa0*/  IADD3 R10, P0, R6, UR4, RZ ;  /* 0x00000004060a7c10 */ /* 0x000fe2000ff1e0ff */
[----:B------:R-:W-:Y:S02]  /*1fb0*/  IMAD R13, R47, 0x78, RZ ;  /* 0x000000782f0d7824 */ /* 0x000fe400078e02ff */
[----:B------:R-:W-:Y:S01]  /*1fc0*/  IMAD.IADD R9, R7, 0x1, R9 ;  /* 0x0000000107097824 */ /* 0x000fe200078e0209 */
[----:B------:R-:W-:-:S04]  /*1fd0*/  LEA R8, P1, R46, R10, 0x3 ;  /* 0x0000000a2e087211 */ /* 0x000fc800078218ff */
[----:B------:R-:W-:Y:S02]  /*1fe0*/  IADD3.X R11, R9, UR5, RZ, P0, !PT ;  /* 0x00000005090b7c10 */ /* 0x000fe400087fe4ff */
[----:B-----5:R-:W-:Y:S02]  /*1ff0*/  ISETP.NE.AND P0, PT, R33, RZ, PT ;  /* 0x000000ff2100720c */ /* 0x020fe40003f05270 */
[----:B------:R-:W-:-:S03]  /*2000*/  LEA.HI.X R9, R46, R11, R47, 0x3, P1 ;  /* 0x0000000b2e097211 */ /* 0x000fc600008f1c2f */
[----:B------:R-:W-:-:S04]  /*2010*/  IMAD.WIDE.U32 R6, R46, 0x78, R8 ;  /* 0x000000782e067825 */ /* 0x000fc800078e0008 */
[----:B------:R-:W-:Y:S02]  /*2020*/  IMAD.IADD R13, R7, 0x1, R13 ;  /* 0x00000001070d7824 */ /* 0x000fe400078e020d */
[----:B------:R-:W-:Y:S02]  /*2030*/  IMAD.MOV.U32 R12, RZ, RZ, R6 ;  /* 0x000000ffff0c7224 */ /* 0x000fe400078e0006 */
[----:B------:R-:W-:Y:S05]  /*2040*/  @!P0 BRA `(.L_x_30) ;  /* 0x0000000400d08947 */ /* 0x000fea0003800000 */
[----:B------:R-:W0:Y:S01]  /*2050*/  LDC.64 R48, c[0x0][0x5b0] ;  /* 0x00016c00ff307b82 */ /* 0x000e220000000a00 */
[----:B------:R-:W-:Y:S01]  /*2060*/  ULDC.64 UR4, c[0x0][0x5b8] ;  /* 0x00016e0000047ab9 */ /* 0x000fe20000000a00 */
[----:B------:R-:W-:Y:S01]  /*2070*/  IMAD R54, R41, -0x100, R39 ;  /* 0xffffff0029367824 */ /* 0x000fe200078e0227 */
[----:B------:R-:W-:Y:S01]  /*2080*/  BSSY B1, `(.L_x_31) ;  /* 0x0000013000017945 */ /* 0x000fe20003800000 */
[----:B------:R-:W-:Y:S02]  /*2090*/  IMAD R6, R14, UR4, RZ ;  /* 0x000000040e067c24 */ /* 0x000fe4000f8e02ff */
[C---:B------:R-:W-:Y:S02]  /*20a0*/  IMAD.WIDE.U32 R14, R45.reuse, UR4, R4 ;  /* 0x000000042d0e7c25 */ /* 0x040fe4000f8e0004 */
[----:B------:R-:W1:Y:S02]  /*20b0*/  LDC.64 R50, c[0x0][0x5a8] ;  /* 0x00016a00ff327b82 */ /* 0x000e640000000a00 */
[----:B------:R-:W-:-:S02]  /*20c0*/  IMAD R7, R45, UR5, R6 ;  /* 0x000000052d077c24 */ /* 0x000fc4000f8e0206 */
[----:B------:R-:W-:Y:S02]  /*20d0*/  IMAD R45, R43, -0x8, R34 ;  /* 0xfffffff82b2d7824 */ /* 0x000fe400078e0222 */
[----:B------:R-:W-:Y:S02]  /*20e0*/  IMAD.IADD R7, R15, 0x1, R7 ;  /* 0x000000010f077824 */ /* 0x000fe400078e0207 */
[----:B------:R-:W-:Y:S01]  /*20f0*/  IMAD.MOV.U32 R6, RZ, RZ, R14 ;  /* 0x000000ffff067224 */ /* 0x000fe200078e000e */
[----:B------:R-:W-:-:S04]  /*2100*/  ISETP.GE.AND P2, PT, R45, 0x1, PT ;  /* 0x000000012d00780c */ /* 0x000fc80003f46270 */
[----:B------:R-:W-:Y:S01]  /*2110*/  ISETP.LT.OR P1, PT, R54, 0x1, !P2 ;  /* 0x000000013600780c */ /* 0x000fe20005721670 */
[-C--:B0-----:R-:W-:Y:S02]  /*2120*/  IMAD R20, R3, R48.reuse, RZ ;  /* 0x0000003003147224 */ /* 0x081fe400078e02ff */
[----:B------:R-:W-:-:S04]  /*2130*/  IMAD.WIDE.U32 R4, R2, R48, R6 ;  /* 0x0000003002047225 */ /* 0x000fc800078e0006 */
[----:B------:R-:W-:Y:S01]  /*2140*/  IMAD R41, R2, R49, R20 ;  /* 0x0000003102297224 */ /* 0x000fe200078e0214 */
[----:B-1----:R-:W-:Y:S01]  /*2150*/  IADD3 R20, P0, R4, R50, RZ ;  /* 0x0000003204147210 */ /* 0x002fe20007f1e0ff */
[----:B------:R-:W-:-:S03]  /*2160*/  IMAD.SHL.U32 R4, R48, 0x8, RZ ;  /* 0x0000000830047824 */ /* 0x000fc600078e00ff */
[----:B------:R-:W-:Y:S02]  /*2170*/  IADD3.X R21, R51, R5, R41, P0, !PT ;  /* 0x0000000533157210 */ /* 0x000fe400007fe429 */
[----:B------:R-:W-:Y:S01]  /*2180*/  SHF.L.U64.HI R5, R48, 0x3, R49 ;  /* 0x0000000330057819 */ /* 0x000fe20000010231 */
[----:B------:R-:W-:Y:S06]  /*2190*/  @P1 BRA `(.L_x_32) ;  /* 0x0000000000041947 */ /* 0x000fec0003800000 */
[----:B------:R0:W5:Y:S02]  /*21a0*/  LDG.E.U8 R40, desc[UR38][R20.64] ;  /* 0x0000002614287981 */ /* 0x000164000c1e1100 */
.L_x_32:
[----:B------:R-:W-:Y:S05]  /*21b0*/  BSYNC B1 ;  /* 0x0000000000017941 */ /* 0x000fea0003800000 */
.L_x_31:
[----:B-----5:R-:W-:Y:S01]  /*21c0*/  LOP3.LUT R3, R40, 0xffff, RZ, 0xc0, !PT ;  /* 0x0000ffff28037812 */ /* 0x020fe200078ec0ff */
[----:B------:R-:W-:Y:S01]  /*21d0*/  IMAD.WIDE.U32 R4, R2, R48, R4 ;  /* 0x0000003002047225 */ /* 0x000fe200078e0004 */
[----:B------:R-:W-:Y:S01]  /*21e0*/  ISETP.GE.AND P0, PT, R45, 0x2, PT ;  /* 0x000000022d00780c */ /* 0x000fe20003f06270 */
[----:B------:R-:W-:Y:S01]  /*21f0*/  BSSY B1, `(.L_x_33) ;  /* 0x000000e000017945 */ /* 0x000fe20003800000 */
[----:B------:R-:W-:Y:S01]  /*2200*/  PRMT R2, R3, 0x8880, RZ ;  /* 0x0000888003027816 */ /* 0x000fe200000000ff */
[----:B------:R-:W-:Y:S01]  /*2210*/  IMAD.IADD R53, R41, 0x1, R5 ;  /* 0x0000000129357824 */ /* 0x000fe200078e0205 */
[----:B------:R-:W-:Y:S02]  /*2220*/  ISETP.LT.OR P3, PT, R54, 0x1, !P0 ;  /* 0x000000013600780c */ /* 0x000fe40004761670 */
[----:B------:R-:W-:Y:S01]  /*2230*/  IADD3 R42, P4, P5, R14, R50, R4 ;  /* 0x000000320e2a7210 */ /* 0x000fe20007d9e004 */
[----:B------:R-:W-:-:S03]  /*2240*/  IMAD R41, R2, R33, RZ ;  /* 0x0000002102297224 */ /* 0x000fc600078e02ff */
[----:B------:R-:W-:Y:S01]  /*2250*/  IADD3.X R43, R7, R51, R53, P4, P5 ;  /* 0x00000033072b7210 */ /* 0x000fe200027ea435 */
[----:B------:R-:W-:Y:S01]  /*2260*/  @!P1 IMAD R3, R28, R32, R41 ;  /* 0x000000201c039224 */ /* 0x000fe200078e0229 */
[----:B------:R-:W-:-:S04]  /*2270*/  ISETP.LT.OR P4, PT, R44, 0x9, !P2 ;  /* 0x000000092c00780c */ /* 0x000fc80005781670 */
[----:B------:R1:W-:Y:S01]  /*2280*/  @!P1 STG.E.U8 desc[UR38][R10.64], R3 ;  /* 0x000000030a009986 */ /* 0x0003e2000c101126 */
[----:B------:R-:W-:Y:S08]  /*2290*/  @P3 BRA `(.L_x_34) ;  /* 0x00000000000c3947 */ /* 0x000ff00003800000 */
[----:B------:R-:W2:Y:S02]  /*22a0*/  LDG.E.U8 R40, desc[UR38][R20.64+0x1] ;  /* 0x0000012614287981 */ /* 0x000ea4000c1e1100 */
[----:B--2---:R-:W-:-:S05]  /*22b0*/  PRMT R2, R40, 0x8880, RZ ;  /* 0x0000888028027816 */ /* 0x004fca00000000ff */
[----:B------:R-:W-:-:S07]  /*22c0*/  IMAD R41, R2, R33, RZ ;  /* 0x0000002102297224 */ /* 0x000fce00078e02ff */
.L_x_34:
[----:B------:R-:W-:Y:S05]  /*22d0*/  BSYNC B1 ;  /* 0x0000000000017941 */ /* 0x000fea0003800000 */
.L_x_33:
[----:B------:R-:W-:Y:S01]  /*22e0*/  @!P3 IMAD R29, R29, R32, R41 ;  /* 0x000000201d1db224 */ /* 0x000fe200078e0229 */
[----:B------:R-:W-:Y:S01]  /*22f0*/  BSSY B1, `(.L_x_35) ;  /* 0x0000007000017945 */ /* 0x000fe20003800000 */
[----:B------:R-:W-:-:S03]  /*2300*/  ISETP.LT.OR P1, PT, R54, 0x9, !P0 ;  /* 0x000000093600780c */ /* 0x000fc60004721670 */
[----:B------:R2:W-:Y:S01]  /*2310*/  @!P3 STG.E.U8 desc[UR38][R10.64+0x1], R29 ;  /* 0x0000011d0a00b986 */ /* 0x0005e2000c101126 */
[----:B------:R-:W-:Y:S09]  /*2320*/  @P4 BRA `(.L_x_36) ;  /* 0x00000000000c4947 */ /* 0x000ff20003800000 */
[----:B------:R-:W3:Y:S02]  /*2330*/  LDG.E.U8 R40, desc[UR38][R42.64] ;  /* 0x000000262a287981 */ /* 0x000ee4000c1e1100 */
[----:B---3--:R-:W-:-:S05]  /*2340*/  PRMT R2, R40, 0x8880, RZ ;  /* 0x0000888028027816 */ /* 0x008fca00000000ff */
[----:B------:R-:W-:-:S07]  /*2350*/  IMAD R41, R2, R33, RZ ;  /* 0x0000002102297224 */ /* 0x000fce00078e02ff */
.L_x_36:
[----:B------:R-:W-:Y:S05]  /*2360*/  BSYNC B1 ;  /* 0x0000000000017941 */ /* 0x000fea0003800000 */
.L_x_35:
[----:B-12---:R-:W-:Y:S01]  /*2370*/  @!P4 IMAD R11, R30, R32, R41 ;  /* 0x000000201e0bc224 */ /* 0x006fe200078e0229 */
[----:B------:R-:W-:Y:S01]  /*2380*/  BSSY B1, `(.L_x_37) ;  /* 0x000000b000017945 */ /* 0x000fe20003800000 */
[----:B------:R-:W-:Y:S02]  /*2390*/  @!P4 IMAD.MOV.U32 R2, RZ, RZ, R8 ;  /* 0x000000ffff02c224 */ /* 0x000fe400078e0008 */
[----:B------:R-:W-:Y:S02]  /*23a0*/  @!P4 IMAD.MOV.U32 R3, RZ, RZ, R9 ;  /* 0x000000ffff03c224 */ /* 0x000fe400078e0009 */
[----:B------:R-:W-:Y:S02]  /*23b0*/  IMAD.MOV.U32 R5, RZ, RZ, R53 ;  /* 0x000000ffff057224 */ /* 0x000fe400078e0035 */
[----:B0-----:R-:W-:Y:S01]  /*23c0*/  IMAD R21, R49, 0x78, RZ ;  /* 0x0000007831157824 */ /* 0x001fe200078e02ff */
[----:B------:R0:W-:Y:S01]  /*23d0*/  @!P4 STG.E.U8 desc[UR38][R2.64], R11 ;  /* 0x0000000b0200c986 */ /* 0x0001e2000c101126 */
[----:B------:R-:W-:Y:S01]  /*23e0*/  IMAD.WIDE.U32 R4, R48, 0x78, R4 ;  /* 0x0000007830047825 */ /* 0x000fe200078e0004 */
[----:B------:R-:W-:Y:S06]  /*23f0*/  @P1 BRA `(.L_x_38) ;  /* 0x00000000000c1947 */ /* 0x000fec0003800000 */
[----:B------:R-:W0:Y:S02]  /*2400*/  LDG.E.U8 R40, desc[UR38][R42.64+0x1] ;  /* 0x000001262a287981 */ /* 0x000e24000c1e1100 */
[----:B0-----:R-:W-:-:S05]  /*2410*/  PRMT R2, R40, 0x8880, RZ ;  /* 0x0000888028027816 */ /* 0x001fca00000000ff */
[----:B------:R-:W-:-:S07]  /*2420*/  IMAD R41, R2, R33, RZ ;  /* 0x0000002102297224 */ /* 0x000fce00078e02ff */
.L_x_38:
[----:B------:R-:W-:Y:S05]  /*2430*/  BSYNC B1 ;  /* 0x0000000000017941 */ /* 0x000fea0003800000 */
.L_x_37:
[----:B------:R-:W-:Y:S01]  /*2440*/  ISETP.LT.OR P2, PT, R44, 0x81, !P2 ;  /* 0x000000812c00780c */ /* 0x000fe20005741670 */
[----:B------:R-:W-:Y:S01]  /*2450*/  @!P1 IMAD R31, R31, R32, R41 ;  /* 0x000000201f1f9224 */ /* 0x000fe200078e0229 */
[----:B------:R-:W-:Y:S01]  /*2460*/  LEA R15, P3, R48, R4, 0x3 ;  /* 0x00000004300f7211 */ /* 0x000fe200078618ff */
[----:B0-----:R-:W-:Y:S01]  /*2470*/  @!P1 IMAD.MOV.U32 R2, RZ, RZ, R8 ;  /* 0x000000ffff029224 */ /* 0x001fe200078e0008 */
[----:B------:R-:W-:Y:S01]  /*2480*/  IADD3 R4, P4, P5, R14, R50, R4 ;  /* 0x000000320e047210 */ /* 0x000fe20007d9e004 */
[----:B------:R-:W-:Y:S01]  /*2490*/  @!P1 IMAD.MOV.U32 R3, RZ, RZ, R9 ;  /* 0x000000ffff039224 */ /* 0x000fe200078e0009 */
[----:B------:R-:W-:Y:S01]  /*24a0*/  BSSY B1, `(.L_x_39) ;  /* 0x000000d000017945 */ /* 0x000fe20003800000 */
[----:B------:R-:W-:Y:S01]  /*24b0*/  IMAD.IADD R21, R5, 0x1, R21 ;  /* 0x0000000105157824 */ /* 0x000fe200078e0215 */
[----:B------:R-:W-:Y:S02]  /*24c0*/  ISETP.LT.OR P0, PT, R54, 0x81, !P0 ;  /* 0x000000813600780c */ /* 0x000fe40004701670 */
[----:B------:R0:W-:Y:S01]  /*24d0*/  @!P1 STG.E.U8 desc[UR38][R2.64+0x1], R31 ;  /* 0x0000011f02009986 */ /* 0x0001e2000c101126 */
[----:B------:R-:W-:-:S02]  /*24e0*/  ISETP.GE.AND P1, PT, R44, 0x89, PT ;  /* 0x000000892c00780c */ /* 0x000fc40003f26270 */
[----:B------:R-:W-:Y:S02]  /*24f0*/  LEA.HI.X R10, R48, R21, R49, 0x3, P3 ;  /* 0x00000015300a7211 */ /* 0x000fe400018f1c31 */
[----:B------:R-:W-:Y:S02]  /*2500*/  IADD3.X R5, R7, R51, R21, P4, P5 ;  /* 0x0000003307057210 */ /* 0x000fe400027ea415 */
[----:B------:R-:W-:Y:S02]  /*2510*/  IADD3 R14, P4, P5, R14, R50, R15 ;  /* 0x000000320e0e7210 */ /* 0x000fe40007d9e00f */
[----:B------:R-:W-:Y:S01]  /*2520*/  ISETP.LT.OR P3, PT, R45, 0x1, !P1 ;  /* 0x000000012d00780c */ /* 0x000fe20004f61670 */
[----:B------:R-:W-:-:S12]  /*2530*/  @P2 BRA `(.L_x_40) ;  /* 0x00000000000c2947 */ /* 0x000fd80003800000 */
[----:B------:R-:W0:Y:S02]  /*2540*/  LDG.E.U8 R40, desc[UR38][R4.64] ;  /* 0x0000002604287981 */ /* 0x000e24000c1e1100 */
[----:B0-----:R-:W-:-:S05]  /*2550*/  PRMT R2, R40, 0x8880, RZ ;  /* 0x0000888028027816 */ /* 0x001fca00000000ff */
[----:B------:R-:W-:-:S07]  /*2560*/  IMAD R41, R2, R33, RZ ;  /* 0x0000002102297224 */ /* 0x000fce00078e02ff */
.L_x_40:
[----:B------:R-:W-:Y:S05]  /*2570*/  BSYNC B1 ;  /* 0x0000000000017941 */ /* 0x000fea0003800000 */
.L_x_39:
[----:B0-----:R-:W-:Y:S01]  /*2580*/  @!P2 IMAD R3, R24, R32, R41 ;  /* 0x000000201803a224 */ /* 0x001fe200078e0229 */
[----:B------:R-:W-:Y:S01]  /*2590*/  BSSY B1, `(.L_x_41) ;  /* 0x0000007000017945 */ /* 0x000fe20003800000 */
[----:B------:R-:W-:-:S03]  /*25a0*/  IADD3.X R15, R7, R51, R10, P4, P5 ;  /* 0x00000033070f7210 */ /* 0x000fc600027ea40a */
[----:B------:R0:W-:Y:S01]  /*25b0*/  @!P2 STG.E.U8 desc[UR38][R12.64], R3 ;  /* 0x000000030c00a986 */ /* 0x0001e2000c101126 */
[----:B------:R-:W-:Y:S05]  /*25c0*/  @P0 BRA `(.L_x_42) ;  /* 0x00000000000c0947 */ /* 0x000fea0003800000 */
[----:B------:R-:W2:Y:S02]  /*25d0*/  LDG.E.U8 R40, desc[UR38][R4.64+0x1] ;  /* 0x0000012604287981 */ /* 0x000ea4000c1e1100 */
[----:B--2---:R-:W-:-:S05]  /*25e0*/  PRMT R2, R40, 0x8880, RZ ;  /* 0x0000888028027816 */ /* 0x004fca00000000ff */
[----:B------:R-:W-:-:S07]  /*25f0*/  IMAD R41, R2, R33, RZ ;  /* 0x0000002102297224 */ /* 0x000fce00078e02ff */
.L_x_42:
[----:B------:R-:W-:Y:S05]  /*2600*/  BSYNC B1 ;  /* 0x0000000000017941 */ /* 0x000fea0003800000 */
.L_x_41:
[----:B------:R-:W-:-:S05]  /*2610*/  @!P0 IMAD R25, R25, R32, R41 ;  /* 0x0000002019198224 */ /* 0x000fca00078e0229 */
[----:B------:R1:W-:Y:S04]  /*2620*/  @!P0 STG.E.U8 desc[UR38][R12.64+0x1], R25 ;  /* 0x000001190c008986 */ /* 0x0003e8000c101126 */
[----:B------:R-:W2:Y:S01]  /*2630*/  @!P3 LDG.E.U8 R40, desc[UR38][R14.64] ;  /* 0x000000260e28b981 */ /* 0x000ea2000c1e1100 */
[----:B0-----:R-:W-:Y:S01]  /*2640*/  IMAD.WIDE.U32 R2, R46, 0x80, RZ ;  /* 0x000000802e027825 */ /* 0x001fe200078e00ff */
[----:B------:R-:W-:Y:S01]  /*2650*/  ISETP.LT.OR P1, PT, R45, 0x2, !P1 ;  /* 0x000000022d00780c */ /* 0x000fe20004f21670 */
[----:B------:R-:W-:Y:S02]  /*2660*/  BSSY B1, `(.L_x_43) ;  /* 0x000000c000017945 */ /* 0x000fe40003800000 */
[----:B------:R-:W-:Y:S01]  /*2670*/  IMAD.SHL.U32 R5, R47, 0x80, RZ ;  /* 0x000000802f057824 */ /* 0x000fe200078e00ff */
[----:B------:R-:W-:-:S04]  /*2680*/  @!P3 IADD3 R2, P0, R8, R2, RZ ;  /* 0x000000020802b210 */ /* 0x000fc80007f1e0ff */
[----:B------:R-:W-:Y:S02]  /*2690*/  @!P3 IADD3.X R3, R9, R3, R5, P0, !PT ;  /* 0x000000030903b210 */ /* 0x000fe400007fe405 */
[----:B--2---:R-:W-:-:S05]  /*26a0*/  @!P3 PRMT R4, R40, 0x8880, RZ ;  /* 0x000088802804b816 */ /* 0x004fca00000000ff */
[----:B------:R-:W-:-:S04]  /*26b0*/  @!P3 IMAD R41, R4, R33, RZ ;  /* 0x000000210429b224 */ /* 0x000fc800078e02ff */
[----:B------:R-:W-:-:S05]  /*26c0*/  @!P3 IMAD R5, R26, R32, R41 ;  /* 0x000000201a05b224 */ /* 0x000fca00078e0229 */
[----:B------:R1:W-:Y:S01]  /*26d0*/  @!P3 STG.E.U8 desc[UR38][R2.64], R5 ;  /* 0x000000050200b986 */ /* 0x0003e2000c101126 */
[----:B------:R-:W-:Y:S05]  /*26e0*/  @P1 BRA `(.L_x_44) ;  /* 0x00000000000c1947 */ /* 0x000fea0003800000 */
[----:B------:R-:W1:Y:S02]  /*26f0*/  LDG.E.U8 R40, desc[UR38][R14.64+0x1] ;  /* 0x000001260e287981 */ /* 0x000e64000c1e1100 */
[----:B-1----:R-:W-:-:S05]  /*2700*/  PRMT R2, R40, 0x8880, RZ ;  /* 0x0000888028027816 */ /* 0x002fca00000000ff */
[----:B------:R-:W-:-:S07]  /*2710*/  IMAD R41, R2, R33, RZ ;  /* 0x0000002102297224 */ /* 0x000fce00078e02ff */
.L_x_44:
[----:B------:R-:W-:Y:S05]  /*2720*/  BSYNC B1 ;  /* 0x0000000000017941 */ /* 0x000fea0003800000 */
.L_x_43:
[----:B------:R-:W-:Y:S01]  /*2730*/  IMAD R27, R27, R32, R41 ;  /* 0x000000201b1b7224 */ /* 0x000fe200078e0229 */
[----:B------:R-:W-:Y:S06]  /*2740*/  @P1 BRA `(.L_x_45) ;  /* 0x0000000000ac1947 */ /* 0x000fec0003800000 */
[----:B-1----:R-:W-:-:S04]  /*2750*/  LEA R2, P0, R46, R8, 0x7 ;  /* 0x000000082e027211 */ /* 0x002fc800078038ff */
[----:B------:R-:W-:-:S05]  /*2760*/  LEA.HI.X R3, R46, R9, R47, 0x7, P0 ;  /* 0x000000092e037211 */ /* 0x000fca00000f3c2f */
[----:B------:R2:W-:Y:S01]  /*2770*/  STG.E.U8 desc[UR38][R2.64+0x1], R27 ;  /* 0x0000011b02007986 */ /* 0x0005e2000c101126 */
[----:B------:R-:W-:Y:S05]  /*2780*/  BRA `(.L_x_45) ;  /* 0x00000000009c7947 */ /* 0x000fea0003800000 */
.L_x_30:
[----:B------:R-:W-:Y:S01]  /*2790*/  IMAD R43, R43, -0x8, R34 ;  /* 0xfffffff82b2b7824 */ /* 0x000fe200078e0222 */
[----:B------:R-:W-:Y:S01]  /*27a0*/  ISETP.GE.AND P0, PT, R44, 0x1, PT ;  /* 0x000000012c00780c */ /* 0x000fe20003f06270 */
[----:B------:R-:W-:Y:S01]  /*27b0*/  IMAD.WIDE.U32 R4, R46, 0x80, RZ ;  /* 0x000000802e047825 */ /* 0x000fe200078e00ff */
[C---:B------:R-:W-:Y:S02]  /*27c0*/  ISETP.GE.AND P5, PT, R44.reuse, 0x9, PT ;  /* 0x000000092c00780c */ /* 0x040fe40003fa6270 */
[C---:B------:R-:W-:Y:S02]  /*27d0*/  ISETP.LT.OR P3, PT, R43.reuse, 0x1, !P0 ;  /* 0x000000012b00780c */ /* 0x040fe40004761670 */
[C---:B------:R-:W-:Y:S02]  /*27e0*/  ISETP.LT.OR P0, PT, R43.reuse, 0x2, !P0 ;  /* 0x000000022b00780c */ /* 0x040fe40004701670 */
[----:B------:R-:W-:Y:S02]  /*27f0*/  ISETP.LT.OR P4, PT, R43, 0x1, !P5 ;  /* 0x000000012b00780c */ /* 0x000fe40006f81670 */
[----:B------:R-:W-:-:S02]  /*2800*/  ISETP.GE.AND P2, PT, R44, 0x89, PT ;  /* 0x000000892c00780c */ /* 0x000fc40003f46270 */
[----:B------:R-:W-:-:S05]  /*2810*/  ISETP.GE.AND P1, PT, R44, 0x81, PT ;  /* 0x000000812c00780c */ /* 0x000fca0003f26270 */
[-C--:B------:R-:W-:Y:S02]  /*2820*/  @!P3 IMAD R7, R28, R32.reuse, RZ ;  /* 0x000000201c07b224 */ /* 0x080fe400078e02ff */
[----:B------:R-:W-:Y:S02]  /*2830*/  @!P3 IMAD.MOV.U32 R2, RZ, RZ, R10 ;  /* 0x000000ffff02b224 */ /* 0x000fe400078e000a */
[----:B------:R-:W-:Y:S02]  /*2840*/  @!P3 IMAD.MOV.U32 R3, RZ, RZ, R11 ;  /* 0x000000ffff03b224 */ /* 0x000fe400078e000b */
[-C--:B------:R-:W-:Y:S02]  /*2850*/  @!P0 IMAD R29, R29, R32.reuse, RZ ;  /* 0x000000201d1d8224 */ /* 0x080fe400078e02ff */
[----:B------:R-:W-:Y:S01]  /*2860*/  @!P4 IMAD R15, R30, R32, RZ ;  /* 0x000000201e0fc224 */ /* 0x000fe200078e02ff */
[----:B------:R0:W-:Y:S01]  /*2870*/  @!P3 STG.E.U8 desc[UR38][R2.64], R7 ;  /* 0x000000070200b986 */ /* 0x0001e2000c101126 */
[C---:B------:R-:W-:Y:S01]  /*2880*/  ISETP.LT.OR P3, PT, R43.reuse, 0x1, !P2 ;  /* 0x000000012b00780c */ /* 0x040fe20005761670 */
[----:B------:R-:W-:Y:S01]  /*2890*/  @!P4 IMAD.MOV.U32 R6, RZ, RZ, R8 ;  /* 0x000000ffff06c224 */ /* 0x000fe200078e0008 */
[C---:B------:R-:W-:Y:S01]  /*28a0*/  ISETP.LT.OR P2, PT, R43.reuse, 0x2, !P2 ;  /* 0x000000022b00780c */ /* 0x040fe20005741670 */
[----:B------:R1:W-:Y:S01]  /*28b0*/  @!P0 STG.E.U8 desc[UR38][R10.64+0x1], R29 ;  /* 0x0000011d0a008986 */ /* 0x0003e2000c101126 */
[----:B------:R-:W-:-:S02]  /*28c0*/  ISETP.LT.OR P0, PT, R43, 0x2, !P5 ;  /* 0x000000022b00780c */ /* 0x000fc40006f01670 */
[C---:B------:R-:W-:Y:S02]  /*28d0*/  ISETP.LT.OR P5, PT, R43.reuse, 0x1, !P1 ;  /* 0x000000012b00780c */ /* 0x040fe40004fa1670 */
[----:B------:R-:W-:Y:S01]  /*28e0*/  ISETP.LT.OR P1, PT, R43, 0x2, !P1 ;  /* 0x000000022b00780c */ /* 0x000fe20004f21670 */
[----:B0-----:R-:W-:Y:S02]  /*28f0*/  @!P4 IMAD.MOV.U32 R7, RZ, RZ, R9 ;  /* 0x000000ffff07c224 */ /* 0x001fe400078e0009 */
[----:B------:R-:W-:Y:S02]  /*2900*/  IMAD.SHL.U32 R3, R47, 0x80, RZ ;  /* 0x000000802f037824 */ /* 0x000fe400078e00ff */
[----:B------:R-:W-:Y:S01]  /*2910*/  @!P3 IMAD R21, R26, R32, RZ ;  /* 0x000000201a15b224 */ /* 0x000fe200078e02ff */
[----:B------:R0:W-:Y:S01]  /*2920*/  @!P4 STG.E.U8 desc[UR38][R6.64], R15 ;  /* 0x0000000f0600c986 */ /* 0x0001e2000c101126 */
[----:B------:R-:W-:Y:S02]  /*2930*/  @!P3 IADD3 R2, P4, R4, R8, RZ ;  /* 0x000000080402b210 */ /* 0x000fe40007f9e0ff */
[----:B------:R-:W-:-:S02]  /*2940*/  @!P0 IMAD R31, R31, R32, RZ ;  /* 0x000000201f1f8224 */ /* 0x000fc400078e02ff */
[-C--:B-1----:R-:W-:Y:S01]  /*2950*/  @!P5 IMAD R11, R24, R32.reuse, RZ ;  /* 0x00000020180bd224 */ /* 0x082fe200078e02ff */
[----:B------:R-:W-:Y:S01]  /*2960*/  @!P3 IADD3.X R3, R9, R5, R3, P4, !PT ;  /* 0x000000050903b210 */ /* 0x000fe200027fe403 */
[----:B------:R-:W-:Y:S01]  /*2970*/  @!P1 IMAD R25, R25, R32, RZ ;  /* 0x0000002019199224 */ /* 0x000fe200078e02ff */
[C---:B------:R-:W-:Y:S01]  /*2980*/  @!P2 LEA R4, P4, R46.reuse, R8, 0x7 ;  /* 0x000000082e04a211 */ /* 0x040fe200078838ff */
[----:B------:R-:W-:Y:S01]  /*2990*/  @!P2 IMAD R27, R27, R32, RZ ;  /* 0x000000201b1ba224 */ /* 0x000fe200078e02ff */
[----:B------:R0:W-:Y:S02]  /*29a0*/  @!P0 STG.E.U8 desc[UR38][R8.64+0x1], R31 ;  /* 0x0000011f08008986 */ /* 0x0001e4000c101126 */
[----:B------:R-:W-:Y:S02]  /*29b0*/  @!P2 LEA.HI.X R5, R46, R9, R47, 0x7, P4 ;  /* 0x000000092e05a211 */ /* 0x000fe400020f3c2f */
[----:B------:R0:W-:Y:S04]  /*29c0*/  @!P5 STG.E.U8 desc[UR38][R12.64], R11 ;  /* 0x0000000b0c00d986 */ /* 0x0001e8000c101126 */
[----:B------:R0:W-:Y:S04]  /*29d0*/  @!P1 STG.E.U8 desc[UR38][R12.64+0x1], R25 ;  /* 0x000001190c009986 */ /* 0x0001e8000c101126 */
[----:B------:R0:W-:Y:S04]  /*29e0*/  @!P3 STG.E.U8 desc[UR38][R2.64], R21 ;  /* 0x000000150200b986 */ /* 0x0001e8000c101126 */
[----:B------:R0:W-:Y:S02]  /*29f0*/  @!P2 STG.E.U8 desc[UR38][R4.64+0x1], R27 ;  /* 0x0000011b0400a986 */ /* 0x0001e4000c101126 */
.L_x_45:
[----:B------:R-:W-:Y:S05]  /*2a00*/  BSYNC B0 ;  /* 0x0000000000007941 */ /* 0x000fea0003800000 */
.L_x_29:
[----:B------:R-:W-:Y:S01]  /*2a10*/  IADD3 R16, P0, R16, UR36, RZ ;  /* 0x0000002410107c10 */ /* 0x000fe2000ff1e0ff */
[----:B------:R-:W-:Y:S01]  /*2a20*/  ULDC.64 UR4, c[0x0][0x650] ;  /* 0x0001940000047ab9 */ /* 0x000fe20000000a00 */
[----:B012---:R-:W-:Y:S01]  /*2a30*/  PRMT R2, RZ, 0x7610, R2 ;  /* 0x00007610ff027816 */ /* 0x007fe20000000002 */
[----:B------:R-:W-:Y:S01]  /*2a40*/  IMAD.MOV.U32 R43, RZ, RZ, -0x1 ;  /* 0xffffffffff2b7424 */ /* 0x000fe200078e00ff */
[----:B------:R-:W-:Y:S01]  /*2a50*/  IADD3.X R17, R17, UR42, RZ, P0, !PT ;  /* 0x0000002a11117c10 */ /* 0x000fe200087fe4ff */
[----:B------:R-:W-:Y:S01]  /*2a60*/  IMAD.MOV.U32 R45, RZ, RZ, -0x1 ;  /* 0xffffffffff2d7424 */ /* 0x000fe200078e00ff */
[----:B------:R-:W-:-:S04]  /*2a70*/  ISETP.GE.U32.AND P0, PT, R16, UR4, PT ;  /* 0x0000000410007c0c */ /* 0x000fc8000bf06070 */
[----:B------:R-:W-:-:S13]  /*2a80*/  ISETP.GE.U32.AND.EX P0, PT, R17, UR5, PT, P0 ;  /* 0x0000000511007c0c */ /* 0x000fda000bf06100 */
[----:B------:R-:W-:Y:S05]  /*2a90*/  @P0 BRA `(.L_x_46) ;  /* 0x0000000400500947 */ /* 0x000fea0003800000 */
[----:B------:R-:W0:Y:S01]  /*2aa0*/  LDC.64 R8, c[0x0][0x628] ;  /* 0x00018a00ff087b82 */ /* 0x000e220000000a00 */
[----:B------:R-:W1:Y:S01]  /*2ab0*/  S2R R14, SR_CTAID.X ;  /* 0x00000000000e7919 */ /* 0x000e620000002500 */
[----:B------:R-:W-:Y:S02]  /*2ac0*/  IMAD.MOV.U32 R6, RZ, RZ, R16 ;  /* 0x000000ffff067224 */ /* 0x000fe400078e0010 */
[----:B------:R-:W-:Y:S01]  /*2ad0*/  IMAD.MOV.U32 R7, RZ, RZ, R17 ;  /* 0x000000ffff077224 */ /* 0x000fe200078e0011 */
[----:B------:R-:W2:Y:S03]  /*2ae0*/  S2R R15, SR_CTAID.Y ;  /* 0x00000000000f7919 */ /* 0x000ea60000002600 */
[----:B------:R-:W3:Y:S08]  /*2af0*/  LDC R0, c[0x0][0x630] ;  /* 0x00018c00ff007b82 */ /* 0x000ef00000000800 */
[----:B------:R-:W4:Y:S01]  /*2b00*/  LDC.64 R12, c[0x0][0x620] ;  /* 0x00018800ff0c7b82 */ /* 0x000f220000000a00 */
[----:B0-----:R-:W-:-:S04]  /*2b10*/  ISETP.NE.U32.AND P0, PT, R8, RZ, PT ;  /* 0x000000ff0800720c */ /* 0x001fc80003f05070 */
[----:B------:R-:W-:-:S13]  /*2b20*/  ISETP.NE.AND.EX P0, PT, R9, RZ, PT, P0 ;  /* 0x000000ff0900720c */ /* 0x000fda0003f05300 */
[----:B-1234-:R-:W-:Y:S05]  /*2b30*/  @!P0 BRA `(.L_x_47) ;  /* 0x0000000000288947 */ /* 0x01efea0003800000 */
        /* <DEDUP_REMOVED lines=10> */
.L_x_47:
[-CC-:B------:R-:W-:Y:S01]  /*2be0*/  SHF.R.U64 R45, R6, R0.reuse, R7.reuse ;  /* 0x00000000062d7219 */ /* 0x180fe20000001207 */
[----:B------:R-:W0:Y:S01]  /*2bf0*/  LDC.64 R24, c[0x0][0x640] ;  /* 0x00019000ff187b82 */ /* 0x000e220000000a00 */
[----:B------:R-:W-:Y:S01]  /*2c00*/  SHF.R.U32.HI R0, RZ, R0, R7 ;  /* 0x00000000ff007219 */ /* 0x000fe20000011607 */
[----:B------:R-:W-:Y:S01]  /*2c10*/  ULDC UR4, c[0x0][0x150] ;  /* 0x0000540000047ab9 */ /* 0x000fe20000000800 */
[----:B------:R-:W-:Y:S02]  /*2c20*/  IADD3 R5, P0, RZ, -R45, RZ ;  /* 0x8000002dff057210 */ /* 0x000fe40007f1e0ff */
[----:B------:R-:W-:-:S03]  /*2c30*/  I2FP.F32.U32 R6, R14 ;  /* 0x0000000e00067245 */ /* 0x000fc60000201000 */
[----:B------:R-:W1:Y:S01]  /*2c40*/  LDC R4, c[0x0][0x618] ;  /* 0x00018600ff047b82 */ /* 0x000e620000000800 */
[----:B------:R-:W-:Y:S02]  /*2c50*/  IMAD.X R3, RZ, RZ, ~R0, P0 ;  /* 0x000000ffff037224 */ /* 0x000fe400000e0e00 */
[----:B------:R-:W-:Y:S01]  /*2c60*/  FMUL R6, R6, UR4 ;  /* 0x0000000406067c20 */ /* 0x000fe20008400000 */
[----:B------:R-:W-:Y:S01]  /*2c70*/  ULDC UR4, c[0x0][0x154] ;  /* 0x0000550000047ab9 */ /* 0x000fe20000000800 */
[-C--:B------:R-:W-:Y:S02]  /*2c80*/  IMAD R0, R3, R12.reuse, RZ ;  /* 0x0000000c03007224 */ /* 0x080fe400078e02ff */
[C---:B------:R-:W-:Y:S01]  /*2c90*/  IMAD.WIDE.U32 R2, R5.reuse, R12, R16 ;  /* 0x0000000c05027225 */ /* 0x040fe200078e0010 */
[----:B------:R-:W2:Y:S01]  /*2ca0*/  LDC R10, c[0x0][0x608] ;  /* 0x00018200ff0a7b82 */ /* 0x000ea20000000800 */
[----:B------:R-:W3:Y:S02]  /*2cb0*/  F2I.U32.TRUNC.NTZ R6, R6 ;  /* 0x0000000600067305 */ /* 0x000ee4000020f000 */
[----:B------:R-:W-:Y:S01]  /*2cc0*/  IMAD R5, R5, R13, R0 ;  /* 0x0000000d05057224 */ /* 0x000fe200078e0200 */
[----:B------:R-:W-:-:S03]  /*2cd0*/  I2FP.F32.U32 R0, R15 ;  /* 0x0000000f00007245 */ /* 0x000fc60000201000 */
[----:B------:R-:W-:Y:S01]  /*2ce0*/  IMAD.IADD R3, R3, 0x1, R5 ;  /* 0x0000000103037824 */ /* 0x000fe200078e0205 */
[----:B------:R-:W4:Y:S01]  /*2cf0*/  LDC R9, c[0x0][0x658] ;  /* 0x00019600ff097b82 */ /* 0x000f220000000800 */
[----:B0-----:R-:W-:-:S04]  /*2d00*/  ISETP.NE.U32.AND P0, PT, R24, RZ, PT ;  /* 0x000000ff1800720c */ /* 0x001fc80003f05070 */
[----:B------:R-:W-:-:S03]  /*2d10*/  ISETP.NE.AND.EX P0, PT, R25, RZ, PT, P0 ;  /* 0x000000ff1900720c */ /* 0x000fc60003f05300 */
[----:B------:R-:W0:Y:S01]  /*2d20*/  LDC R7, c[0x0][0x144] ;  /* 0x00005100ff077b82 */ /* 0x000e220000000800 */
[-CC-:B-1----:R-:W-:Y:S01]  /*2d30*/  SHF.R.U64 R8, R2, R4.reuse, R3.reuse ;  /* 0x0000000402087219 */ /* 0x182fe20000001203 */
[----:B---3--:R-:W-:Y:S01]  /*2d40*/  IMAD.MOV R6, RZ, RZ, -R6 ;  /* 0x000000ffff067224 */ /* 0x008fe200078e0a06 */
[----:B------:R-:W-:Y:S01]  /*2d50*/  SHF.R.U32.HI R3, RZ, R4, R3 ;  /* 0x00000004ff037219 */ /* 0x000fe20000011603 */
[----:B------:R-:W-:-:S04]  /*2d60*/  FMUL R4, R0, UR4 ;  /* 0x0000000400047c20 */ /* 0x000fc80008400000 */
[----:B------:R-:W1:Y:S01]  /*2d70*/  LDC R20, c[0x0][0x148] ;  /* 0x00005200ff147b82 */ /* 0x000e620000000800 */
[----:B------:R3:W0:Y:S01]  /*2d80*/  F2I.U32.TRUNC.NTZ R12, R4 ;  /* 0x00000004000c7305 */ /* 0x000622000020f000 */
[-CC-:B--2---:R-:W-:Y:S02]  /*2d90*/  SHF.R.U64 R11, R8, R10.reuse, R3.reuse ;  /* 0x0000000a080b7219 */ /* 0x184fe40000001203 */
[----:B------:R-:W-:-:S04]  /*2da0*/  SHF.R.U32.HI R0, RZ, R10, R3 ;  /* 0x0000000aff007219 */ /* 0x000fc80000011603 */
[----:B------:R-:W2:Y:S01]  /*2db0*/  LDC R13, c[0x0][0x600] ;  /* 0x00018000ff0d7b82 */ /* 0x000ea20000000800 */
[-CC-:B----4-:R-:W-:Y:S02]  /*2dc0*/  SHF.R.U64 R10, R11, R9.reuse, R0.reuse ;  /* 0x000000090b0a7219 */ /* 0x190fe40000001200 */
[----:B------:R-:W-:-:S03]  /*2dd0*/  SHF.R.U32.HI R3, RZ, R9, R0 ;  /* 0x00000009ff037219 */ /* 0x000fc60000011600 */
[----:B------:R-:W-:Y:S02]  /*2de0*/  IMAD.MOV.U32 R2, RZ, RZ, R10 ;  /* 0x000000ffff027224 */ /* 0x000fe400078e000a */
[----:B------:R-:W4:Y:S01]  /*2df0*/  LDC R26, c[0x0][0x648] ;  /* 0x00019200ff1a7b82 */ /* 0x000f220000000800 */
[----:B0-----:R-:W-:-:S07]  /*2e00*/  IMAD R21, R7, R6, R14 ;  /* 0x0000000607157224 */ /* 0x001fce00078e020e */
[----:B------:R-:W0:Y:S08]  /*2e10*/  LDC R27, c[0x0][0x638] ;  /* 0x00018e00ff1b7b82 */ /* 0x000e300000000800 */
[----:B------:R-:W0:Y:S01]  /*2e20*/  LDC R28, c[0x0][0x610] ;  /* 0x00018400ff1c7b82 */ /* 0x000e220000000800 */
[----:B-123--:R-:W-:Y:S05]  /*2e30*/  @!P0 BRA `(.L_x_48) ;  /* 0x0000000000288947 */ /* 0x00efea0003800000 */
[----:B------:R-:W1:Y:S02]  /*2e40*/  LDC R7, c[0x0][0x64c] ;  /* 0x00019300ff077b82 */ /* 0x000e640000000800 */
[----:B-1----:R-:W-:-:S05]  /*2e50*/  IADD3 R7, P0, R10, R7, RZ ;  /* 0x000000070a077210 */ /* 0x002fca0007f1e0ff */
        /* <DEDUP_REMOVED lines=8> */
.L_x_48:
[----:B------:R-:W-:Y:S01]  /*2ee0*/  ISETP.NE.AND P0, PT, R19, 0x1, PT ;  /* 0x000000011300780c */ /* 0x000fe20003f05270 */
[----:B------:R-:W-:Y:S01]  /*2ef0*/  VIADD R5, R13, 0xffffffff ;  /* 0xffffffff0d057836 */ /* 0x000fe20000000000 */
[----:B----4-:R-:W-:Y:S01]  /*2f00*/  SHF.R.U64 R2, R2, R26, R3 ;  /* 0x0000001a02027219 */ /* 0x010fe20000001203 */
[----:B------:R-:W-:Y:S01]  /*2f10*/  IMAD.MOV R12, RZ, RZ, -R12 ;  /* 0x000000ffff0c7224 */ /* 0x000fe200078e0a0c */
[----:B------:R-:W-:Y:S01]  /*2f20*/  LOP3.LUT R0, R11, R38, RZ, 0xc0, !PT ;  /* 0x000000260b007212 */ /* 0x000fe200078ec0ff */
[----:B------:R-:W-:Y:S01]  /*2f30*/  IMAD.MOV.U32 R4, RZ, RZ, 0x1 ;  /* 0x00000001ff047424 */ /* 0x000fe200078e00ff */
[----:B------:R-:W-:Y:S01]  /*2f40*/  LOP3.LUT R5, R8, R5, RZ, 0xc0, !PT ;  /* 0x0000000508057212 */ /* 0x000fe200078ec0ff */
[----:B------:R-:W-:Y:S02]  /*2f50*/  IMAD.MOV R3, RZ, RZ, -R2 ;  /* 0x000000ffff037224 */ /* 0x000fe400078e0a02 */
[----:B------:R-:W-:Y:S02]  /*2f60*/  IMAD R0, R35, R2, R0 ;  /* 0x0000000223007224 */ /* 0x000fe400078e0200 */
[----:B0-----:R-:W-:-:S02]  /*2f70*/  IMAD R2, R3, R27, R10 ;  /* 0x0000001b03027224 */ /* 0x001fc400078e020a */
[----:B------:R-:W-:Y:S02]  /*2f80*/  @P0 IMAD R21, R20, R12, R15 ;  /* 0x0000000c14150224 */ /* 0x000fe400078e020f */
[----:B------:R-:W-:Y:S01]  /*2f90*/  IMAD R3, R2, R13, R5 ;  /* 0x0000000d02037224 */ /* 0x000fe200078e0205 */
[----:B------:R-:W-:Y:S01]  /*2fa0*/  PRMT R2, R4, 0x7610, R2 ;  /* 0x0000761004027816 */ /* 0x000fe20000000002 */
[----:B------:R-:W-:-:S05]  /*2fb0*/  IMAD R0, R0, R28, R21 ;  /* 0x0000001c00007224 */ /* 0x000fca00078e0215 */
[----:B------:R-:W-:Y:S02]  /*2fc0*/  SEL R43, R3, R0, !P0 ;  /* 0x00000000032b7207 */ /* 0x000fe40004000000 */
[----:B------:R-:W-:-:S07]  /*2fd0*/  SEL R0, R0, R3, !P0 ;  /* 0x0000000300007207 */ /* 0x000fce0004000000 */
.L_x_46:
[----:B------:R-:W-:Y:S01]  /*2fe0*/  LOP3.LUT P0, RZ, R2, 0xff, RZ, 0xc0, !PT ;  /* 0x000000ff02ff7812 */ /* 0x000fe2000780c0ff */
[----:B------:R-:W-:-:S12]  /*2ff0*/  IMAD.MOV.U32 R41, RZ, RZ, R0 ;  /* 0x000000ffff297224 */ /* 0x000fd800078e0000 */
[----:B------:R-:W-:Y:S05]  /*3000*/  @P0 BRA `(.L_x_49) ;  /* 0xffffffe4001c0947 */ /* 0x000fea000383ffff */
[----:B------:R-:W-:Y:S05]  /*3010*/  EXIT ;  /* 0x000000000000794d */ /* 0x000fea0003800000 */
.L_x_4:
        /* <DEDUP_REMOVED lines=26> */
.L_x_51:
        /* <DEDUP_REMOVED lines=14> */
[----:B------:R-:W-:Y:S02]  /*32a0*/  IMAD R5, R7, R23, R10 ;  /* 0x0000001707057224 */ /* 0x000fe400078e020a */
[----:B------:R-:W-:Y:S02]  /*32b0*/  IMAD.MOV.U32 R10, RZ, RZ, 0x1 ;  /* 0x00000001ff0a7424 */ /* 0x000fe400078e00ff */
[----:B------:R-:W-:Y:S01]  /*32c0*/  IMAD.IADD R5, R9, 0x1, R5 ;  /* 0x0000000109057824 */ /* 0x000fe200078e0205 */
[----:B------:R-:W4:Y:S04]  /*32d0*/  LDC R20, c[0x0][0x608] ;  /* 0x00018200ff147b82 */ /* 0x000f280000000800 */
[----:B0-----:R-:W-:-:S02]  /*32e0*/  SHF.R.U64 R12, R8, R24, R5 ;  /* 0x00000018080c7219 */ /* 0x001fc40000001205 */
        /* <DEDUP_REMOVED lines=8> */
[----:B--2---:R-:W-:Y:S01]  /*3370*/  IMAD R24, R13, R7, R4 ;  /* 0x000000070d187224 */ /* 0x004fe200078e0204 */
[----:B------:R2:W3:Y:S06]  /*3380*/  F2I.U32.TRUNC.NTZ R21, R8 ;  /* 0x0000000800157305 */ /* 0x0004ec000020f000 */
[----:B------:R-:W1:Y:S01]  /*3390*/  LDC R22, c[0x0][0x600] ;  /* 0x00018000ff167b82 */ /* 0x000e620000000800 */
[-CC-:B----4-:R-:W-:Y:S02]  /*33a0*/  SHF.R.U64 R15, R12, R20.reuse, R5.reuse ;  /* 0x000000140c0f7219 */ /* 0x190fe40000001205 */
[----:B------:R-:W-:Y:S01]  /*33b0*/  SHF.R.U32.HI R4, RZ, R20, R5 ;  /* 0x00000014ff047219 */ /* 0x000fe20000011605 */
[----:B------:R-:W-:-:S04]  /*33c0*/  IMAD.MOV.U32 R20, RZ, RZ, -0x1 ;  /* 0xffffffffff147424 */ /* 0x000fc800078e00ff */
[----:B------:R-:W4:Y:S01]  /*33d0*/  LDC R28, c[0x0][0x648] ;  /* 0x00019200ff1c7b82 */ /* 0x000f220000000800 */
[-C--:B0-----:R-:W-:Y:S02]  /*33e0*/  SHF.L.U32 R7, R20, R25.reuse, RZ ;  /* 0x0000001914077219 */ /* 0x081fe400000006ff */
[-CC-:B------:R-:W-:Y:S02]  /*33f0*/  SHF.R.U64 R20, R15, R25.reuse, R4.reuse ;  /* 0x000000190f147219 */ /* 0x180fe40000001204 */
[-C--:B------:R-:W-:Y:S02]  /*3400*/  SHF.R.U32.HI R5, RZ, R25.reuse, R4 ;  /* 0x00000019ff057219 */ /* 0x080fe40000011604 */
[----:B------:R-:W-:Y:S01]  /*3410*/  SHF.L.U32 R25, R10, R25, RZ ;  /* 0x000000190a197219 */ /* 0x000fe200000006ff */
[----:B------:R-:W0:Y:S01]  /*3420*/  LDC R29, c[0x0][0x638] ;  /* 0x00018e00ff1d7b82 */ /* 0x000e220000000800 */
[----:B------:R-:W-:Y:S01]  /*3430*/  LOP3.LUT R30, RZ, R7, RZ, 0x33, !PT ;  /* 0x00000007ff1e7212 */ /* 0x000fe200078e33ff */
[----:B------:R-:W-:-:S06]  /*3440*/  IMAD.MOV.U32 R4, RZ, RZ, R20 ;  /* 0x000000ffff047224 */ /* 0x000fcc00078e0014 */
[----:B------:R-:W0:Y:S01]  /*3450*/  LDC R31, c[0x0][0x610] ;  /* 0x00018400ff1f7b82 */ /* 0x000e220000000800 */
[----:B--23--:R-:W-:Y:S05]  /*3460*/  @!P0 BRA `(.L_x_52) ;  /* 0x0000000000288947 */ /* 0x00cfea0003800000 */
[----:B------:R-:W2:Y:S02]  /*3470*/  LDC R7, c[0x0][0x64c] ;  /* 0x00019300ff077b82 */ /* 0x000ea40000000800 */
[----:B--2---:R-:W-:-:S05]  /*3480*/  IADD3 R7, P0, R20, R7, RZ ;  /* 0x0000000714077210 */ /* 0x004fca0007f1e0ff */
        /* <DEDUP_REMOVED lines=8> */
.L_x_52:
[----:B------:R-:W-:Y:S01]  /*3510*/  ISETP.NE.AND P0, PT, R19, 0x1, PT ;  /* 0x000000011300780c */ /* 0x000fe20003f05270 */
[----:B-1----:R-:W-:Y:S01]  /*3520*/  VIADD R9, R22, 0xffffffff ;  /* 0xffffffff16097836 */ /* 0x002fe20000000000 */
[----:B----4-:R-:W-:Y:S01]  /*3530*/  SHF.R.U64 R5, R4, R28, R5 ;  /* 0x0000001c04057219 */ /* 0x010fe20000001205 */
[----:B------:R-:W-:Y:S01]  /*3540*/  IMAD.MOV R21, RZ, RZ, -R21 ;  /* 0x000000ffff157224 */ /* 0x000fe200078e0a15 */
[----:B------:R-:W-:Y:S01]  /*3550*/  LOP3.LUT R4, R15, R30, RZ, 0xc0, !PT ;  /* 0x0000001e0f047212 */ /* 0x000fe200078ec0ff */
[----:B------:R-:W-:Y:S02]  /*3560*/  IMAD.MOV.U32 R8, RZ, RZ, 0x1 ;  /* 0x00000001ff087424 */ /* 0x000fe400078e00ff */
[----:B------:R-:W-:Y:S02]  /*3570*/  IMAD.MOV R7, RZ, RZ, -R5 ;  /* 0x000000ffff077224 */ /* 0x000fe400078e0a05 */
[----:B------:R-:W-:Y:S01]  /*3580*/  IMAD R13, R25, R5, R4 ;  /* 0x00000005190d7224 */ /* 0x000fe200078e0204 */
[----:B------:R-:W-:Y:S01]  /*3590*/  LOP3.LUT R5, R12, R9, RZ, 0xc0, !PT ;  /* 0x000000090c057212 */ /* 0x000fe200078ec0ff */
[----:B0-----:R-:W-:-:S02]  /*35a0*/  IMAD R4, R7, R29, R20 ;  /* 0x0000001d07047224 */ /* 0x001fc400078e0214 */
[----:B------:R-:W-:Y:S02]  /*35b0*/  @P0 IMAD R24, R23, R21, R6 ;  /* 0x0000001517180224 */ /* 0x000fe400078e0206 */
[----:B------:R-:W-:Y:S02]  /*35c0*/  IMAD R4, R4, R22, R5 ;  /* 0x0000001604047224 */ /* 0x000fe400078e0205 */
[----:B------:R-:W-:Y:S02]  /*35d0*/  IMAD R13, R13, R31, R24 ;  /* 0x0000001f0d0d7224 */ /* 0x000fe400078e0218 */
[----:B------:R-:W-:-:S03]  /*35e0*/  IMAD.MOV.U32 R7, RZ, RZ, R14 ;  /* 0x000000ffff077224 */ /* 0x000fc600078e000e */
[----:B------:R-:W-:Y:S02]  /*35f0*/  SEL R20, R4, R13, !P0 ;  /* 0x0000000d04147207 */ /* 0x000fe40004000000 */
[----:B------:R-:W-:-:S07]  /*3600*/  SEL R13, R13, R4, !P0 ;  /* 0x000000040d0d7207 */ /* 0x000fce0004000000 */
.L_x_50:
[----:B------:R-:W-:-:S08]  /*3610*/  NOP ;  /* 0x0000000000007918 */ /* 0x000fd00000000000 */
[----:B------:R-:W0:-:S00]  /*3620*/  USETMAXREG.DEALLOC.CTAPOOL 0x28 ;  /* 0x00000028000079c8 */ /* 0x000e0000080e0500 */
[----:B0-----:R-:W-:-:S13]  /*3630*/  ISETP.NE.AND P0, PT, R0, RZ, PT ;  /* 0x000000ff0000720c */ /* 0x001fda0003f05270 */
[----:B------:R-:W-:Y:S05]  /*3640*/  @P0 EXIT ;  /* 0x000000000000094d */ /* 0x000fea0003800000 */
[----:B------:R-:W-:Y:S01]  /*3650*/  LOP3.LUT P0, RZ, R8, 0xff, RZ, 0xc0, !PT ;  /* 0x000000ff08ff7812 */ /* 0x000fe2000780c0ff */
[----:B------:R-:W-:Y:S02]  /*3660*/  IMAD.MOV.U32 R0, RZ, RZ, 0x1 ;  /* 0x00000001ff007424 */ /* 0x000fe400078e00ff */
[----:B------:R-:W-:-:S10]  /*3670*/  IMAD.MOV.U32 R11, RZ, RZ, RZ ;  /* 0x000000ffff0b7224 */ /* 0x000fd400078e00ff */
[----:B------:R-:W-:Y:S05]  /*3680*/  @!P0 BRA `(.L_x_53) ;  /* 0x0000000c002c8947 */ /* 0x000fea0003800000 */
[----:B------:R-:W0:Y:S01]  /*3690*/  LDC R0, c[0x0][0x28c] ;  /* 0x0000a300ff007b82 */ /* 0x000e220000000800 */
[----:B------:R-:W-:Y:S01]  /*36a0*/  LOP3.LUT P0, RZ, R2, 0x1f, RZ, 0xc0, !PT ;  /* 0x0000001f02ff7812 */ /* 0x000fe2000780c0ff */
[----:B------:R-:W-:Y:S01]  /*36b0*/  ULDC UR5, c[0x0][0x658] ;  /* 0x0001960000057ab9 */ /* 0x000fe20000000800 */
[----:B------:R-:W-:Y:S01]  /*36c0*/  UMOV UR6, 0xffffffff ;  /* 0xffffffff00067882 */ /* 0x000fe20000000000 */
[----:B------:R-:W-:Y:S01]  /*36d0*/  BSSY B0, `(.L_x_53) ;  /* 0x00000c6000007945 */ /* 0x000fe20003800000 */
[----:B------:R-:W-:Y:S01]  /*36e0*/  USHF.L.U32 UR6, UR6, UR5, URZ ;  /* 0x0000000506067299 */ /* 0x000fe2000800063f */
[C---:B------:R-:W-:Y:S01]  /*36f0*/  ISETP.NE.AND P2, PT, R3.reuse, RZ, PT ;  /* 0x000000ff0300720c */ /* 0x040fe20003f45270 */
[----:B------:R-:W-:Y:S01]  /*3700*/  IMAD.MOV.U32 R12, RZ, RZ, 0x1 ;  /* 0x00000001ff0c7424 */ /* 0x000fe200078e00ff */
[----:B------:R-:W-:Y:S01]  /*3710*/  ISETP.NE.OR P0, PT, R3, RZ, !P0 ;  /* 0x000000ff0300720c */ /* 0x000fe20004705670 */
[----:B------:R-:W-:Y:S01]  /*3720*/  IMAD.MOV.U32 R11, RZ, RZ, RZ ;  /* 0x000000ffff0b7224 */ /* 0x000fe200078e00ff */
[----:B------:R-:W-:Y:S01]  /*3730*/  LOP3.LUT R10, R18, 0x2, RZ, 0xfc, !PT ;  /* 0x00000002120a7812 */ /* 0x000fe200078efcff */
[----:B------:R-:W-:Y:S01]  /*3740*/  ULDC UR4, c[0x0][0x600] ;  /* 0x0001800000047ab9 */ /* 0x000fe20000000800 */
[----:B------:R-:W-:Y:S01]  /*3750*/  UMOV UR7, 0x1 ;  /* 0x0000000100077882 */ /* 0x000fe20000000000 */
[----:B------:R-:W-:-:S02]  /*3760*/  UIADD3 UR15, UR4, -0x1, URZ ;  /* 0xffffffff040f7890 */ /* 0x000fc4000fffe03f */
[----:B------:R-:W-:Y:S02]  /*3770*/  USHF.L.U32 UR17, UR7, UR5, URZ ;  /* 0x0000000507117299 */ /* 0x000fe4000800063f */
[----:B------:R-:W-:Y:S01]  /*3780*/  ULOP3.LUT UR16, URZ, UR6, URZ, 0x33, !UPT ;  /* 0x000000063f107292 */ /* 0x000fe2000f8e333f */
[----:B------:R-:W-:Y:S01]  /*3790*/  ULDC.64 UR20, c[0x0][0x198] ;  /* 0x0000660000147ab9 */ /* 0x000fe20000000a00 */
[----:B0-----:R-:W-:-:S05]  /*37a0*/  VIADD R0, R0, 0x1f ;  /* 0x0000001f00007836 */ /* 0x001fca0000000000 */
[----:B------:R-:W-:-:S04]  /*37b0*/  SHF.R.S32.HI R5, RZ, 0x1f, R0 ;  /* 0x0000001fff057819 */ /* 0x000fc80000011400 */
[----:B------:R-:W-:Y:S01]  /*37c0*/  LEA.HI R5, R5, R0, RZ, 0x5 ;  /* 0x0000000005057211 */ /* 0x000fe200078f28ff */
[----:B------:R-:W-:-:S03]  /*37d0*/  IMAD.MOV.U32 R0, RZ, RZ, 0x1 ;  /* 0x00000001ff007424 */ /* 0x000fc600078e00ff */
[----:B------:R-:W-:-:S05]  /*37e0*/  SHF.R.S32.HI R8, RZ, 0x5, R5 ;  /* 0x00000005ff087819 */ /* 0x000fca0000011405 */
[----:B------:R-:W-:-:S07]  /*37f0*/  VIADD R9, R8, 0x1 ;  /* 0x0000000108097836 */ /* 0x000fce0000000000 */
.L_x_65:
[----:B------:R-:W-:-:S03]  /*3800*/  UMOV UR4, 0xffffffff ;  /* 0xffffffff00047882 */ /* 0x000fc60000000000 */
[----:B------:R-:W-:Y:S05]  /*3810*/  BRA.DIV UR4, `(.L_x_54) ;  /* 0x0000001a04f07947 */ /* 0x000fea000b800000 */
[----:B------:R-:W-:-:S13]  /*3820*/  ELECT P6, URZ, PT ;  /* 0x00000000003f782f */ /* 0x000fda00038c0000 */
.L_x_99:
[----:B------:R-:W0:Y:S01]  /*3830*/  LDC R2, c[0x0][0x28c] ;  /* 0x0000a300ff027b82 */ /* 0x000e220000000800 */
[----:B------:R-:W-:Y:S01]  /*3840*/  BSSY B1, `(.L_x_55) ;  /* 0x0000037000017945 */ /* 0x000fe20003800000 */
[----:B0-----:R-:W-:-:S13]  /*3850*/  ISETP.LT.OR P6, PT, R2, 0x1, !P6 ;  /* 0x000000010200780c */ /* 0x001fda00077c1670 */
[----:B------:R-:W-:Y:S05]  /*3860*/  @P6 BRA `(.L_x_56) ;  /* 0x0000000000d06947 */ /* 0x000fea0003800000 */
[----:B------:R-:W-:Y:S02]  /*3870*/  IMAD.SHL.U32 R20, R20, 0x8, RZ ;  /* 0x0000000814147824 */ /* 0x000fe400078e00ff */
[----:B------:R-:W-:Y:S02]  /*3880*/  IMAD.SHL.U32 R13, R13, 0x100, RZ ;  /* 0x000001000d0d7824 */ /* 0x000fe400078e00ff */
[----:B------:R-:W-:Y:S02]  /*3890*/  IMAD.MOV.U32 R21, RZ, RZ, RZ ;  /* 0x000000ffff157224 */ /* 0x000fe400078e00ff */
[----:B------:R-:W-:Y:S02]  /*38a0*/  IMAD.MOV.U32 R2, RZ, RZ, R9 ;  /* 0x000000ffff027224 */ /* 0x000fe400078e0009 */
[----:B------:R-:W-:Y:S02]  /*38b0*/  IMAD.MOV.U32 R3, RZ, RZ, R0 ;  /* 0x000000ffff037224 */ /* 0x000fe400078e0000 */
[----:B------:R-:W-:-:S07]  /*38c0*/  IMAD.MOV.U32 R4, RZ, RZ, R11 ;  /* 0x000000ffff047224 */ /* 0x000fce00078e000b */
.L_x_60:
[----:B------:R-:W0:Y:S01]  /*38d0*/  S2R R6, SR_CgaCtaId ;  /* 0x0000000000067919 */ /* 0x000e220000008800 */
[----:B------:R-:W-:-:S04]  /*38e0*/  MOV R5, 0x400 ;  /* 0x0000040000057802 */ /* 0x000fc80000000f00 */
[----:B0-----:R-:W-:Y:S02]  /*38f0*/  LEA R15, R6, R5, 0x18 ;  /* 0x00000005060f7211 */ /* 0x001fe400078ec0ff */
[----:B------:R-:W-:Y:S01]  /*3900*/  SHF.L.U32 R5, R3, 0x1f, RZ ;  /* 0x0000001f03057819 */ /* 0x000fe200000006ff */
[----:B------:R-:W0:Y:S02]  /*3910*/  @!P2 LDC R6, c[0x0][0x500] ;  /* 0x00014000ff06ab82 */ /* 0x000e240000000800 */
[----:B------:R-:W-:-:S04]  /*3920*/  IMAD R14, R4, 0x8, R15 ;  /* 0x00000008040e7824 */ /* 0x000fc800078e020f */
[----:B------:R-:W1:Y:S02]  /*3930*/  SYNCS.PHASECHK.TRANS64.TRYWAIT P1, [R14+URZ+0xd8], R5 ;  /* 0x0000d8050e0075a7 */ /* 0x000e64000802017f */
[----:B-1----:R-:W-:Y:S05]  /*3940*/  @!P1 BRA `(.L_x_57) ;  /* 0x0000001800c49947 */ /* 0x002fea0003800000 */
.L_x_100:
[----:B-1----:R-:W-:Y:S01]  /*3950*/  PRMT R5, R10, 0x9910, RZ ;  /* 0x000099100a057816 */ /* 0x002fe200000000ff */
[----:B0-----:R0:W-:Y:S03]  /*3960*/  @!P2 SYNCS.ARRIVE.TRANS64 RZ, [R14+URZ], R6 ;  /* 0x000000060effa9a7 */ /* 0x0011e6000800003f */
[----:B------:R-:W-:-:S13]  /*3970*/  ISETP.NE.AND P1, PT, R5, 0x2, PT ;  /* 0x000000020500780c */ /* 0x000fda0003f25270 */
[----:B0-----:R-:W-:Y:S05]  /*3980*/  @P1 BRA `(.L_x_58) ;  /* 0x0000000000041947 */ /* 0x001fea0003800000 */
[----:B------:R-:W-:Y:S01]  /*3990*/  BPT.TRAP 0x1 ;  /* 0x000000040000795c */ /* 0x000fe20000300000 */
.L_x_58:
[----:B------:R-:W-:Y:S05]  /*39a0*/  @P0 BRA `(.L_x_59) ;  /* 0x0000000000040947 */ /* 0x000fea0003800000 */
[----:B------:R-:W-:Y:S01]  /*39b0*/  BPT.TRAP 0x1 ;  /* 0x000000040000795c */ /* 0x000fe20000300000 */
.L_x_59:
[--C-:B------:R-:W-:Y:S01]  /*39c0*/  IMAD R5, R4, 0x2000, R15.reuse ;  /* 0x0000200004057824 */ /* 0x100fe200078e020f */
[----:B------:R-:W-:Y:S01]  /*39d0*/  R2UR UR9, R14 ;  /* 0x000000000e0972ca */ /* 0x000fe200000e0000 */
[----:B------:R-:W-:Y:S01]  /*39e0*/  IMAD R15, R4, 0x100, R15 ;  /* 0x00000100040f7824 */ /* 0x000fe200078e020f */
[----:B------:R-:W-:Y:S01]  /*39f0*/  UIADD3 UR4, UP0, UR20, 0xf0, URZ ;  /* 0x000000f014047890 */ /* 0x000fe2000ff1e03f */
[----:B------:R-:W-:Y:S01]  /*3a00*/  VIADD R2, R2, 0xffffffff ;  /* 0xffffffff02027836 */ /* 0x000fe20000000000 */
[----:B------:R-:W-:Y:S01]  /*3a10*/  R2UR UR5, R5 ;  /* 0x00000000050572ca */ /* 0x000fe200000e0000 */
[----:B------:R-:W-:Y:S01]  /*3a20*/  UIADD3 UR22, UP1, UR20, 0x1f0, URZ ;  /* 0x000001f014167890 */ /* 0x000fe2000ff3e03f */
[----:B------:R-:W-:Y:S01]  /*3a30*/  R2UR UR8, R15 ;  /* 0x000000000f0872ca */ /* 0x000fe200000e0000 */
[----:B------:R-:W-:Y:S01]  /*3a40*/  VIADD R4, R4, 0x1 ;  /* 0x0000000104047836 */ /* 0x000fe20000000000 */
[----:B------:R-:W-:Y:S01]  /*3a50*/  R2UR UR11, R13 ;  /* 0x000000000d0b72ca */ /* 0x000fe200000e0000 */
[----:B------:R-:W-:Y:S01]  /*3a60*/  UIADD3.X UR23, URZ, UR21, URZ, UP1, !UPT ;  /* 0x000000153f177290 */ /* 0x000fe20008ffe43f */
[----:B------:R-:W-:Y:S01]  /*3a70*/  R2UR UR10, R21 ;  /* 0x00000000150a72ca */ /* 0x000fe200000e0000 */
[----:B------:R-:W-:Y:S01]  /*3a80*/  UMOV UR6, 0x0 ;  /* 0x0000000000067882 */ /* 0x000fe20000000000 */
[----:B------:R-:W-:Y:S01]  /*3a90*/  R2UR UR12, R7 ;  /* 0x00000000070c72ca */ /* 0x000fe200000e0000 */
[----:B------:R-:W-:Y:S01]  /*3aa0*/  UMOV UR7, 0x10000000 ;  /* 0x1000000000077882 */ /* 0x000fe20000000000 */
[----:B------:R-:W-:Y:S01]  /*3ab0*/  R2UR UR18, R20 ;  /* 0x00000000141272ca */ /* 0x000fe200000e0000 */
[----:B------:R-:W-:Y:S01]  /*3ac0*/  VIADD R21, R21, 0x20 ;  /* 0x0000002015157836 */ /* 0x000fe20000000000 */
[----:B------:R-:W-:Y:S01]  /*3ad0*/  ISETP.GT.AND P3, PT, R2, 0x1, PT ;  /* 0x000000010200780c */ /* 0x000fe20003f64270 */
[----:B------:R-:W-:Y:S01]  /*3ae0*/  UIADD3 UR13, UR5, 0x280, URZ ;  /* 0x00000280050d7890 */ /* 0x000fe2000fffe03f */
[----:B------:R-:W-:Y:S01]  /*3af0*/  ISETP.NE.AND P1, PT, R4, 0x1b, PT ;  /* 0x0000001b0400780c */ /* 0x000fe20003f25270 */
[----:B------:R-:W-:-:S02]  /*3b00*/  UIADD3.X UR5, URZ, UR21, URZ, UP0, !UPT ;  /* 0x000000153f057290 */ /* 0x000fc400087fe43f */
[----:B------:R-:W-:Y:S01]  /*3b10*/  UIADD3 UR14, UR8, 0x36280, URZ ;  /* 0x00036280080e7890 */ /* 0x000fe2000fffe03f */
[----:B------:R-:W-:Y:S02]  /*3b20*/  SEL R6, RZ, 0x1, P1 ;  /* 0x00000001ff067807 */ /* 0x000fe40000800000 */
[----:B------:R-:W-:Y:S01]  /*3b30*/  UMOV UR8, UR13 ;  /* 0x0000000d00087c82 */ /* 0x000fe20008000000 */
[----:B------:R-:W-:Y:S02]  /*3b40*/  SEL R4, R4, RZ, P1 ;  /* 0x000000ff04047207 */ /* 0x000fe40000800000 */
[----:B------:R-:W-:Y:S01]  /*3b50*/  LOP3.LUT R3, R3, R6, RZ, 0x3c, !PT ;  /* 0x0000000603037212 */ /* 0x000fe200078e3cff */
[----:B------:R0:W-:Y:S02]  /*3b60*/  UTMALDG.3D [UR8], [UR4], desc[UR6] ;  /* 0x00000608040075b4 */ /* 0x0001e40008011000 */
[----:B0-----:R-:W-:Y:S01]  /*3b70*/  UMOV UR8, UR14 ;  /* 0x0000000e00087c82 */ /* 0x001fe20008000000 */
[----:B------:R-:W-:-:S02]  /*3b80*/  UMOV UR11, UR18 ;  /* 0x00000012000b7c82 */ /* 0x000fc40008000000 */
[----:B------:R0:W-:Y:S02]  /*3b90*/  UTMALDG.3D [UR8], [UR22], desc[UR6] ;  /* 0x00000608160075b4 */ /* 0x0001e40008011000 */
[----:B0-----:R-:W-:Y:S05]  /*3ba0*/  @P3 BRA `(.L_x_60) ;  /* 0xfffffffc00483947 */ /* 0x001fea000383ffff */
.L_x_56:
[----:B------:R-:W-:Y:S05]  /*3bb0*/  BSYNC B1 ;  /* 0x0000000000017941 */ /* 0x000fea0003800000 */
.L_x_55:
[----:B------:R-:W-:Y:S01]  /*3bc0*/  LOP3.LUT P4, RZ, R12, 0xff, RZ, 0xc0, !PT ;  /* 0x000000ff0cff7812 */ /* 0x000fe2000788c0ff */
[C---:B------:R-:W-:Y:S01]  /*3bd0*/  IMAD.IADD R4, R8.reuse, 0x1, R11 ;  /* 0x0000000108047824 */ /* 0x040fe200078e020b */
[----:B------:R-:W-:Y:S01]  /*3be0*/  ULDC.64 UR4, c[0x0][0x650] ;  /* 0x0001940000047ab9 */ /* 0x000fe20000000a00 */
[----:B------:R-:W-:Y:S01]  /*3bf0*/  ISETP.GE.U32.AND P3, PT, R8, 0x1b, PT ;  /* 0x0000001b0800780c */ /* 0x000fe20003f66070 */
[----:B------:R-:W-:Y:S01]  /*3c00*/  BSSY B1, `(.L_x_61) ;  /* 0x0000070000017945 */ /* 0x000fe20003800000 */
[C---:B------:R-:W-:Y:S01]  /*3c10*/  IMAD.WIDE.U32 R2, R4.reuse, 0x2f684bdb, RZ ;  /* 0x2f684bdb04027825 */ /* 0x040fe200078e00ff */
[C---:B------:R-:W-:Y:S02]  /*3c20*/  ISETP.GT.U32.AND P1, PT, R4.reuse, 0x1a, PT ;  /* 0x0000001a0400780c */ /* 0x040fe40003f24070 */
[----:B------:R-:W-:Y:S01]  /*3c30*/  PRMT R12, RZ, 0x7610, R12 ;  /* 0x00007610ff0c7816 */ /* 0x000fe2000000000c */
[----:B------:R-:W-:Y:S01]  /*3c40*/  IMAD.IADD R2, R4, 0x1, -R3 ;  /* 0x0000000104027824 */ /* 0x000fe200078e0a03 */
[----:B------:R-:W-:Y:S01]  /*3c50*/  ISETP.LT.U32.AND P1, PT, R8, 0x1b, P1 ;  /* 0x0000001b0800780c */ /* 0x000fe20000f21070 */
[----:B------:R-:W-:-:S02]  /*3c60*/  IMAD.MOV.U32 R13, RZ, RZ, -0x1 ;  /* 0xffffffffff0d7424 */ /* 0x000fc400078e00ff */
[----:B------:R-:W0:Y:S01]  /*3c70*/  @P4 S2R R6, SR_CgaCtaId ;  /* 0x0000000000064919 */ /* 0x000e220000008800 */
[----:B------:R-:W-:Y:S01]  /*3c80*/  @P4 MOV R5, 0x400 ;  /* 0x0000040000054802 */ /* 0x000fe20000000f00 */
[----:B------:R-:W-:Y:S01]  /*3c90*/  IMAD.MOV.U32 R20, RZ, RZ, -0x1 ;  /* 0xffffffffff147424 */ /* 0x000fe200078e00ff */
[----:B------:R-:W-:Y:S01]  /*3ca0*/  LEA.HI R2, R2, R3, RZ, 0x1f ;  /* 0x0000000302027211 */ /* 0x000fe200078ff8ff */
[----:B------:R-:W-:-:S03]  /*3cb0*/  IMAD.MOV.U32 R7, RZ, RZ, -0x1 ;  /* 0xffffffffff077424 */ /* 0x000fc600078e00ff */
[--C-:B------:R-:W-:Y:S02]  /*3cc0*/  SHF.R.U32.HI R11, RZ, 0x4, R2.reuse ;  /* 0x00000004ff0b7819 */ /* 0x100fe40000011602 */
[----:B------:R-:W-:Y:S02]  /*3cd0*/  PRMT R2, RZ, 0x7610, R2 ;  /* 0x00007610ff027816 */ /* 0x000fe40000000002 */
[----:B0-----:R-:W-:Y:S02]  /*3ce0*/  @P4 LEA R6, R6, R5, 0x18 ;  /* 0x0000000506064211 */ /* 0x001fe400078ec0ff */
[----:B------:R-:W-:Y:S02]  /*3cf0*/  SEL R5, RZ, 0x1, !P1 ;  /* 0x00000001ff057807 */ /* 0x000fe40004800000 */
[----:B------:R-:W-:Y:S01]  /*3d00*/  IADD3 R16, P1, R16, UR36, RZ ;  /* 0x0000002410107c10 */ /* 0x000fe2000ff3e0ff */
[----:B------:R0:W-:Y:S01]  /*3d10*/  @P4 SYNCS.ARRIVE.TRANS64.A1T0 RZ, [R6+URZ+0x1c8], RZ ;  /* 0x0001c8ff06ff49a7 */ /* 0x0001e2000810003f */
[----:B------:R-:W-:-:S02]  /*3d20*/  LOP3.LUT R0, R0, R5, RZ, 0x3c, !PT ;  /* 0x0000000500007212 */ /* 0x000fc400078e3cff */
[----:B------:R-:W-:Y:S02]  /*3d30*/  IADD3.X R17, R17, UR42, RZ, P1, !PT ;  /* 0x0000002a11117c10 */ /* 0x000fe40008ffe4ff */
[----:B------:R-:W-:Y:S02]  /*3d40*/  ISETP.GE.U32.AND P1, PT, R16, UR4, PT ;  /* 0x0000000410007c0c */ /* 0x000fe4000bf26070 */
[----:B------:R-:W-:Y:S01]  /*3d50*/  @P3 LOP3.LUT R0, R0, 0x1, R11, 0x78, !PT ;  /* 0x0000000100003812 */ /* 0x000fe200078e780b */
[----:B------:R-:W-:Y:S01]  /*3d60*/  IMAD R11, R11, -0x1b, R4 ;  /* 0xffffffe50b0b7824 */ /* 0x000fe200078e0204 */
[----:B------:R-:W-:-:S13]  /*3d70*/  ISETP.GE.U32.AND.EX P1, PT, R17, UR5, PT, P1 ;  /* 0x0000000511007c0c */ /* 0x000fda000bf26110 */
[----:B0-----:R-:W-:Y:S05]  /*3d80*/  @P1 BRA `(.L_x_62) ;  /* 0x00000004005c1947 */ /* 0x001fea0003800000 */
[----:B------:R-:W-:Y:S01]  /*3d90*/  ULDC.64 UR4, c[0x0][0x628] ;  /* 0x00018a0000047ab9 */ /* 0x000fe20000000a00 */
[----:B------:R-:W0:Y:S01]  /*3da0*/  S2R R14, SR_CTAID.X ;  /* 0x00000000000e7919 */ /* 0x000e220000002500 */
[----:B------:R-:W-:Y:S01]  /*3db0*/  ISETP.NE.U32.AND P1, PT, RZ, UR4, PT ;  /* 0x00000004ff007c0c */ /* 0x000fe2000bf25070 */
[----:B------:R-:W-:Y:S01]  /*3dc0*/  ULDC UR7, c[0x0][0x630] ;  /* 0x00018c0000077ab9 */ /* 0x000fe20000000800 */
[----:B------:R-:W-:Y:S01]  /*3dd0*/  IMAD.MOV.U32 R2, RZ, RZ, R16 ;  /* 0x000000ffff027224 */ /* 0x000fe200078e0010 */
[----:B------:R-:W1:Y:S01]  /*3de0*/  S2R R13, SR_CTAID.Y ;  /* 0x00000000000d7919 */ /* 0x000e620000002600 */
[----:B------:R-:W-:Y:S01]  /*3df0*/  ISETP.NE.AND.EX P1, PT, RZ, UR5, PT, P1 ;  /* 0x00000005ff007c0c */ /* 0x000fe2000bf25310 */
[----:B------:R-:W-:-:S12]  /*3e00*/  IMAD.MOV.U32 R3, RZ, RZ, R17 ;  /* 0x000000ffff037224 */ /* 0x000fd800078e0011 */
[----:B------:R-:W-:Y:S05]  /*3e10*/  @!P1 BRA `(.L_x_63) ;  /* 0x0000000000289947 */ /* 0x000fea0003800000 */
[----:B------:R-:W-:Y:S02]  /*3e20*/  ULDC UR6, c[0x0][0x634] ;  /* 0x00018d0000067ab9 */ /* 0x000fe40000000800 */
[----:B------:R-:W-:-:S05]  /*3e30*/  IADD3 R7, P1, R16, UR6, RZ ;  /* 0x0000000610077c10 */ /* 0x000fca000ff3e0ff */
[----:B------:R-:W-:-:S04]  /*3e40*/  IMAD.X R15, RZ, RZ, R17, P1 ;  /* 0x000000ffff0f7224 */ /* 0x000fc800008e0611 */
[----:B------:R-:W-:-:S04]  /*3e50*/  IMAD.WIDE.U32 R4, R15, UR4, RZ ;  /* 0x000000040f047c25 */ /* 0x000fc8000f8e00ff */
[----:B------:R-:W-:-:S04]  /*3e60*/  IMAD.WIDE.U32 R4, P1, R7, UR5, R4 ;  /* 0x0000000507047c25 */ /* 0x000fc8000f820004 */
[----:B------:R-:W-:-:S04]  /*3e70*/  IMAD.WIDE.U32 R6, R7, UR4, RZ ;  /* 0x0000000407067c25 */ /* 0x000fc8000f8e00ff */
[----:B------:R-:W-:Y:S01]  /*3e80*/  IMAD.X R3, RZ, RZ, RZ, P1 ;  /* 0x000000ffff037224 */ /* 0x000fe200008e06ff */
[----:B------:R-:W-:Y:S01]  /*3e90*/  IADD3 RZ, P1, R7, R4, RZ ;  /* 0x0000000407ff7210 */ /* 0x000fe20007f3e0ff */
[----:B------:R-:W-:-:S04]  /*3ea0*/  IMAD.MOV.U32 R2, RZ, RZ, R5 ;  /* 0x000000ffff027224 */ /* 0x000fc800078e0005 */
[----:B------:R-:W-:-:S08]  /*3eb0*/  IMAD.WIDE.U32.X R2, R15, UR5, R2, P1 ;  /* 0x000000050f027c25 */ /* 0x000fd000088e0402 */
.L_x_63:
[--C-:B------:R-:W-:Y:S01]  /*3ec0*/  SHF.R.U64 R6, R2, UR7, R3.reuse ;  /* 0x0000000702067c19 */ /* 0x100fe20008001203 */
[----:B------:R-:W-:Y:S01]  /*3ed0*/  ULDC.64 UR4, c[0x0][0x620] ;  /* 0x0001880000047ab9 */ /* 0x000fe20000000a00 */
[----:B------:R-:W-:Y:S01]  /*3ee0*/  SHF.R.U32.HI R2, RZ, UR7, R3 ;  /* 0x00000007ff027c19 */ /* 0x000fe20008011603 */
[----:B------:R-:W-:Y:S01]  /*3ef0*/  IMAD.MOV.U32 R3, RZ, RZ, R17 ;  /* 0x000000ffff037224 */ /* 0x000fe200078e0011 */
[----:B------:R-:W-:Y:S01]  /*3f00*/  IADD3 R5, P1, RZ, -R6, RZ ;  /* 0x80000006ff057210 */ /* 0x000fe20007f3e0ff */
[----:B------:R-:W2:Y:S01]  /*3f10*/  LDC R25, c[0x0][0x144] ;  /* 0x00005100ff197b82 */ /* 0x000ea20000000800 */
[----:B0-----:R-:W-:Y:S01]  /*3f20*/  I2FP.F32.U32 R7, R14 ;  /* 0x0000000e00077245 */ /* 0x001fe20000201000 */
[----:B------:R-:W-:Y:S01]  /*3f30*/  ULDC.64 UR8, c[0x0][0x640] ;  /* 0x0001900000087ab9 */ /* 0x000fe20000000a00 */
[----:B------:R-:W-:Y:S01]  /*3f40*/  ULDC UR6, c[0x0][0x608] ;  /* 0x0001820000067ab9 */ /* 0x000fe20000000800 */
[----:B------:R-:W-:Y:S01]  /*3f50*/  IMAD.X R2, RZ, RZ, ~R2, P1 ;  /* 0x000000ffff027224 */ /* 0x000fe200008e0e02 */
[----:B------:R-:W-:-:S03]  /*3f60*/  ISETP.NE.U32.AND P1, PT, RZ, UR8, PT ;  /* 0x00000008ff007c0c */ /* 0x000fc6000bf25070 */
[----:B------:R-:W-:Y:S01]  /*3f70*/  IMAD R4, R2, UR4, RZ ;  /* 0x0000000402047c24 */ /* 0x000fe2000f8e02ff */
[----:B------:R-:W0:Y:S01]  /*3f80*/  LDC R20, c[0x0][0x148] ;  /* 0x00005200ff147b82 */ /* 0x000e220000000800 */
[----:B------:R-:W-:Y:S01]  /*3f90*/  IMAD.MOV.U32 R2, RZ, RZ, R16 ;  /* 0x000000ffff027224 */ /* 0x000fe200078e0010 */
[----:B------:R-:W-:-:S03]  /*3fa0*/  ISETP.NE.AND.EX P1, PT, RZ, UR9, PT, P1 ;  /* 0x00000009ff007c0c */ /* 0x000fc6000bf25310 */
[----:B------:R-:W-:Y:S01]  /*3fb0*/  IMAD.WIDE.U32 R2, R5, UR4, R2 ;  /* 0x0000000405027c25 */ /* 0x000fe2000f8e0002 */
[----:B------:R-:W-:-:S03]  /*3fc0*/  ULDC UR4, c[0x0][0x150] ;  /* 0x0000540000047ab9 */ /* 0x000fc60000000800 */
[----:B------:R-:W-:Y:S02]  /*3fd0*/  IMAD R5, R5, UR5, R4 ;  /* 0x0000000505057c24 */ /* 0x000fe4000f8e0204 */
[----:B------:R-:W-:Y:S01]  /*3fe0*/  FMUL R4, R7, UR4 ;  /* 0x0000000407047c20 */ /* 0x000fe20008400000 */
[----:B------:R-:W-:Y:S01]  /*3ff0*/  ULDC UR4, c[0x0][0x618] ;  /* 0x0001860000047ab9 */ /* 0x000fe20000000800 */
[----:B------:R-:W-:Y:S01]  /*4000*/  ULDC UR5, c[0x0][0x154] ;  /* 0x0000550000057ab9 */ /* 0x000fe20000000800 */
[----:B------:R-:W-:-:S03]  /*4010*/  IMAD.IADD R3, R3, 0x1, R5 ;  /* 0x0000000103037824 */ /* 0x000fc600078e0205 */
[----:B------:R-:W3:Y:S02]  /*4020*/  F2I.U32.TRUNC.NTZ R4, R4 ;  /* 0x0000000400047305 */ /* 0x000ee4000020f000 */
[----:B------:R-:W-:Y:S02]  /*4030*/  SHF.R.U64 R7, R2, UR4, R3 ;  /* 0x0000000402077c19 */ /* 0x000fe40008001203 */
[----:B-1----:R-:W-:-:S05]  /*4040*/  I2FP.F32.U32 R2, R13 ;  /* 0x0000000d00027245 */ /* 0x002fca0000201000 */
[----:B------:R-:W-:Y:S01]  /*4050*/  FMUL R22, R2, UR5 ;  /* 0x0000000502167c20 */ /* 0x000fe20008400000 */
[----:B------:R-:W-:Y:S01]  /*4060*/  SHF.R.U32.HI R2, RZ, UR4, R3 ;  /* 0x00000004ff027c19 */ /* 0x000fe20008011603 */
[----:B------:R-:W-:-:S03]  /*4070*/  ULDC UR4, c[0x0][0x658] ;  /* 0x0001960000047ab9 */ /* 0x000fc60000000800 */
[--C-:B------:R-:W-:Y:S01]  /*4080*/  SHF.R.U64 R21, R7, UR6, R2.reuse ;  /* 0x0000000607157c19 */ /* 0x100fe20008001202 */
[----:B------:R-:W1:Y:S01]  /*4090*/  F2I.U32.TRUNC.NTZ R22, R22 ;  /* 0x0000001600167305 */ /* 0x000e62000020f000 */
[----:B------:R-:W-:Y:S01]  /*40a0*/  SHF.R.U32.HI R2, RZ, UR6, R2 ;  /* 0x00000006ff027c19 */ /* 0x000fe20008011602 */
[----:B---3--:R-:W-:-:S03]  /*40b0*/  IMAD.MOV R4, RZ, RZ, -R4 ;  /* 0x000000ffff047224 */ /* 0x008fc600078e0a04 */
[----:B------:R-:W-:Y:S01]  /*40c0*/  SHF.R.U64 R15, R21, UR4, R2 ;  /* 0x00000004150f7c19 */ /* 0x000fe20008001202 */
[----:B--2---:R-:W-:Y:S01]  /*40d0*/  IMAD R14, R25, R4, R14 ;  /* 0x00000004190e7224 */ /* 0x004fe200078e020e */
[----:B------:R-:W-:-:S03]  /*40e0*/  SHF.R.U32.HI R23, RZ, UR4, R2 ;  /* 0x00000004ff177c19 */ /* 0x000fc60008011602 */
[----:B------:R-:W-:Y:S02]  /*40f0*/  IMAD.MOV.U32 R2, RZ, RZ, R15 ;  /* 0x000000ffff027224 */ /* 0x000fe400078e000f */
[----:B------:R-:W-:Y:S01]  /*4100*/  IMAD.MOV.U32 R3, RZ, RZ, R23 ;  /* 0x000000ffff037224 */ /* 0x000fe200078e0017 */
[----:B------:R-:W-:Y:S06]  /*4110*/  @!P1 BRA `(.L_x_64) ;  /* 0x0000000000289947 */ /* 0x000fec0003800000 */
[----:B------:R-:W-:Y:S02]  /*4120*/  ULDC UR4, c[0x0][0x64c] ;  /* 0x0001930000047ab9 */ /* 0x000fe40000000800 */
[----:B------:R-:W-:-:S05]  /*4130*/  IADD3 R3, P1, R15, UR4, RZ ;  /* 0x000000040f037c10 */ /* 0x000fca000ff3e0ff */
[----:B------:R-:W-:-:S04]  /*4140*/  IMAD.X R23, RZ, RZ, R23, P1 ;  /* 0x000000ffff177224 */ /* 0x000fc800008e0617 */
[----:B------:R-:W-:-:S04]  /*4150*/  IMAD.WIDE.U32 R4, R23, UR8, RZ ;  /* 0x0000000817047c25 */ /* 0x000fc8000f8e00ff */
[----:B------:R-:W-:-:S04]  /*4160*/  IMAD.WIDE.U32 R4, P1, R3, UR9, R4 ;  /* 0x0000000903047c25 */ /* 0x000fc8000f820004 */
[----:B------:R-:W-:-:S04]  /*4170*/  IMAD.WIDE.U32 R2, R3, UR8, RZ ;  /* 0x0000000803027c25 */ /* 0x000fc8000f8e00ff */
[----:B------:R-:W-:Y:S01]  /*4180*/  IMAD.MOV.U32 R2, RZ, RZ, R5 ;  /* 0x000000ffff027224 */ /* 0x000fe200078e0005 */
[----:B------:R-:W-:Y:S01]  /*4190*/  IADD3 RZ, P3, R3, R4, RZ ;  /* 0x0000000403ff7210 */ /* 0x000fe20007f7e0ff */
[----:B------:R-:W-:-:S04]  /*41a0*/  IMAD.X R3, RZ, RZ, RZ, P1 ;  /* 0x000000ffff037224 */ /* 0x000fc800008e06ff */
[----:B------:R-:W-:-:S08]  /*41b0*/  IMAD.WIDE.U32.X R2, R23, UR9, R2, P3 ;  /* 0x0000000917027c25 */ /* 0x000fd000098e0402 */
.L_x_64:
[----:B------:R-:W-:Y:S01]  /*41c0*/  ISETP.NE.AND P1, PT, R19, 0x1, PT ;  /* 0x000000011300780c */ /* 0x000fe20003f25270 */
[----:B------:R-:W-:Y:S01]  /*41d0*/  ULDC UR4, c[0x0][0x648] ;  /* 0x0001920000047ab9 */ /* 0x000fe20000000800 */
[----:B------:R-:W-:Y:S01]  /*41e0*/  LOP3.LUT R21, R21, UR16, RZ, 0xc0, !PT ;  /* 0x0000001015157c12 */ /* 0x000fe2000f8ec0ff */
[----:B-1----:R-:W-:Y:S01]  /*41f0*/  IMAD.MOV R22, RZ, RZ, -R22 ;  /* 0x000000ffff167224 */ /* 0x002fe200078e0a16 */
[----:B------:R-:W-:Y:S01]  /*4200*/  SHF.R.U64 R2, R2, UR4, R3 ;  /* 0x0000000402027c19 */ /* 0x000fe20008001203 */
[----:B------:R-:W-:Y:S01]  /*4210*/  ULDC UR4, c[0x0][0x638] ;  /* 0x00018e0000047ab9 */ /* 0x000fe20000000800 */
[----:B------:R-:W-:Y:S01]  /*4220*/  ULDC UR5, c[0x0][0x610] ;  /* 0x0001840000057ab9 */ /* 0x000fe20000000800 */
[----:B------:R-:W-:Y:S02]  /*4230*/  IMAD.MOV.U32 R3, RZ, RZ, 0x1 ;  /* 0x00000001ff037424 */ /* 0x000fe400078e00ff */
[----:B------:R-:W-:Y:S02]  /*4240*/  IMAD.MOV R4, RZ, RZ, -R2 ;  /* 0x000000ffff047224 */ /* 0x000fe400078e0a02 */
[----:B------:R-:W-:Y:S01]  /*4250*/  IMAD R21, R2, UR17, R21 ;  /* 0x0000001102157c24 */ /* 0x000fe2000f8e0215 */
[----:B------:R-:W-:Y:S01]  /*4260*/  LOP3.LUT R2, R7, UR15, RZ, 0xc0, !PT ;  /* 0x0000000f07027c12 */ /* 0x000fe2000f8ec0ff */
[----:B0-----:R-:W-:-:S02]  /*4270*/  @P1 IMAD R14, R20, R22, R13 ;  /* 0x00000016140e1224 */ /* 0x001fc400078e020d */
[----:B------:R-:W-:Y:S01]  /*4280*/  IMAD R15, R4, UR4, R15 ;  /* 0x00000004040f7c24 */ /* 0x000fe2000f8e020f */
[----:B------:R-:W-:Y:S01]  /*4290*/  ULDC UR4, c[0x0][0x600] ;  /* 0x0001800000047ab9 */ /* 0x000fe20000000800 */
[----:B------:R-:W-:Y:S02]  /*42a0*/  IMAD R14, R21, UR5, R14 ;  /* 0x00000005150e7c24 */ /* 0x000fe4000f8e020e */
[--C-:B------:R-:W-:Y:S01]  /*42b0*/  IMAD R15, R15, UR4, R2.reuse ;  /* 0x000000040f0f7c24 */ /* 0x100fe2000f8e0202 */
[----:B------:R-:W-:Y:S01]  /*42c0*/  PRMT R2, R3, 0x7610, R2 ;  /* 0x0000761003027816 */ /* 0x000fe20000000002 */
[----:B------:R-:W-:-:S03]  /*42d0*/  IMAD.MOV.U32 R7, RZ, RZ, R6 ;  /* 0x000000ffff077224 */ /* 0x000fc600078e0006 */
[----:B------:R-:W-:Y:S02]  /*42e0*/  SEL R20, R15, R14, !P1 ;  /* 0x0000000e0f147207 */ /* 0x000fe40004800000 */
[----:B------:R-:W-:-:S07]  /*42f0*/  SEL R13, R14, R15, !P1 ;  /* 0x0000000f0e0d7207 */ /* 0x000fce0004800000 */
.L_x_62:
[----:B------:R-:W-:Y:S05]  /*4300*/  BSYNC B1 ;  /* 0x0000000000017941 */ /* 0x000fea0003800000 */
.L_x_61:
[----:B------:R-:W-:-:S13]  /*4310*/  LOP3.LUT P1, RZ, R2, 0xff, RZ, 0xc0, !PT ;  /* 0x000000ff02ff7812 */ /* 0x000fda000782c0ff */
[----:B------:R-:W-:Y:S05]  /*4320*/  @P1 BRA `(.L_x_65) ;  /* 0xfffffff400341947 */ /* 0x000fea000383ffff */
[----:B------:R-:W-:Y:S05]  /*4330*/  BSYNC B0 ;  /* 0x0000000000007941 */ /* 0x000fea0003800000 */
.L_x_53:
[----:B------:R-:W-:-:S03]  /*4340*/  UMOV UR4, 0xffffffff ;  /* 0xffffffff00047882 */ /* 0x000fc60000000000 */
[----:B------:R-:W-:Y:S05]  /*4350*/  BRA.DIV UR4, `(.L_x_66) ;  /* 0x0000001204547947 */ /* 0x000fea000b800000 */
[----:B------:R-:W-:-:S13]  /*4360*/  ELECT P6, URZ, PT ;  /* 0x00000000003f782f */ /* 0x000fda00038c0000 */
.L_x_103:
[----:B------:R-:W-:Y:S04]  /*4370*/  BSSY B0, `(.L_x_67) ;  /* 0x00000fa000007945 */ /* 0x000fe80003800000 */
[----:B------:R-:W-:Y:S05]  /*4380*/  @!P6 BRA `(.L_x_68) ;  /* 0x0000000c00e0e947 */ /* 0x000fea0003800000 */
[----:B------:R-:W-:-:S04]  /*4390*/  LOP3.LUT R18, R18, 0x2, RZ, 0xfc, !PT ;  /* 0x0000000212127812 */ /* 0x000fc800078efcff */
[----:B------:R-:W-:-:S13]  /*43a0*/  ISETP.NE.AND P0, PT, R18, 0x3, PT ;  /* 0x000000031200780c */ /* 0x000fda0003f05270 */
[----:B------:R-:W-:Y:S05]  /*43b0*/  @!P0 BRA `(.L_x_69) ;  /* 0x0000000000048947 */ /* 0x000fea0003800000 */
[----:B------:R-:W-:Y:S01]  /*43c0*/  BPT.TRAP 0x1 ;  /* 0x000000040000795c */ /* 0x000fe20000300000 */
.L_x_69:
[----:B------:R-:W0:Y:S01]  /*43d0*/  S2R R3, SR_CgaCtaId ;  /* 0x0000000000037919 */ /* 0x000e220000008800 */
[----:B------:R-:W-:Y:S02]  /*43e0*/  MOV R2, 0x400 ;  /* 0x0000040000027802 */ /* 0x000fe40000000f00 */
[----:B------:R-:W-:Y:S02]  /*43f0*/  SHF.L.U32 R4, R0, 0x1f, RZ ;  /* 0x0000001f00047819 */ /* 0x000fe400000006ff */
[----:B0-----:R-:W-:-:S05]  /*4400*/  LEA R2, R3, R2, 0x18 ;  /* 0x0000000203027211 */ /* 0x001fca00078ec0ff */
[----:B------:R-:W-:-:S04]  /*4410*/  VIADD R2, R2, 0xd8 ;  /* 0x000000d802027836 */ /* 0x000fc80000000000 */
[C---:B------:R-:W-:Y:S02]  /*4420*/  IMAD R7, R11.reuse, 0x8, R2 ;  /* 0x000000080b077824 */ /* 0x040fe400078e0202 */
[----:B------:R-:W-:Y:S02]  /*4430*/  VIADD R11, R11, 0x1 ;  /* 0x000000010b0b7836 */ /* 0x000fe40000000000 */
[----:B------:R-:W0:Y:S03]  /*4440*/  SYNCS.PHASECHK.TRANS64.TRYWAIT P0, [R7+URZ], R4 ;  /* 0x00000004070075a7 */ /* 0x000e26000800017f */
[----:B------:R-:W-:-:S04]  /*4450*/  ISETP.NE.AND P1, PT, R11, 0x1b, PT ;  /* 0x0000001b0b00780c */ /* 0x000fc80003f25270 */
[----:B------:R-:W-:Y:S02]  /*4460*/  SEL R3, RZ, 0x1, P1 ;  /* 0x00000001ff037807 */ /* 0x000fe40000800000 */
[----:B------:R-:W-:Y:S02]  /*4470*/  SEL R11, R11, RZ, P1 ;  /* 0x000000ff0b0b7207 */ /* 0x000fe40000800000 */
[----:B------:R-:W-:-:S03]  /*4480*/  LOP3.LUT R6, R0, R3, RZ, 0x3c, !PT ;  /* 0x0000000300067212 */ /* 0x000fc600078e3cff */
[----:B------:R-:W-:Y:S01]  /*4490*/  IMAD R8, R11, 0x8, R2 ;  /* 0x000000080b087824 */ /* 0x000fe200078e0202 */
[----:B------:R-:W-:Y:S01]  /*44a0*/  SHF.L.U32 R5, R6, 0x1f, RZ ;  /* 0x0000001f06057819 */ /* 0x000fe200000006ff */
[----:B0-----:R-:W-:Y:S06]  /*44b0*/  @!P0 BRA `(.L_x_70) ;  /* 0x00000010001c8947 */ /* 0x001fec0003800000 */
.L_x_104:
[----:B------:R-:W1:Y:S01]  /*44c0*/  SYNCS.PHASECHK.TRANS64.TRYWAIT P0, [R8+URZ], R5 ;  /* 0x00000005080075a7 */ /* 0x000e62000800017f */
[----:B------:R-:W-:-:S05]  /*44d0*/  VIADD R0, R11, 0x1 ;  /* 0x000000010b007836 */ /* 0x000fca0000000000 */
[----:B------:R-:W-:-:S04]  /*44e0*/  ISETP.NE.AND P1, PT, R0, 0x1b, PT ;  /* 0x0000001b0000780c */ /* 0x000fc80003f25270 */
[----:B------:R-:W-:Y:S02]  /*44f0*/  SEL R3, RZ, 0x1, P1 ;  /* 0x00000001ff037807 */ /* 0x000fe40000800000 */
[----:B0-----:R-:W-:Y:S02]  /*4500*/  SEL R7, R0, RZ, P1 ;  /* 0x000000ff00077207 */ /* 0x001fe40000800000 */
[----:B------:R-:W-:-:S03]  /*4510*/  LOP3.LUT R6, R6, R3, RZ, 0x3c, !PT ;  /* 0x0000000306067212 */ /* 0x000fc600078e3cff */
[----:B------:R-:W-:Y:S01]  /*4520*/  IMAD R9, R7, 0x8, R2 ;  /* 0x0000000807097824 */ /* 0x000fe200078e0202 */
[----:B------:R-:W-:Y:S01]  /*4530*/  SHF.L.U32 R4, R6, 0x1f, RZ ;  /* 0x0000001f06047819 */ /* 0x000fe200000006ff */
[----:B-1----:R-:W-:Y:S06]  /*4540*/  @!P0 BRA `(.L_x_71) ;  /* 0x00000010000c8947 */ /* 0x002fec0003800000 */
.L_x_105:
[----:B------:R-:W1:Y:S01]  /*4550*/  SYNCS.PHASECHK.TRANS64.TRYWAIT P0, [R9+URZ], R4 ;  /* 0x00000004090075a7 */ /* 0x000e62000800017f */
[----:B------:R-:W-:-:S05]  /*4560*/  VIADD R0, R7, 0x1 ;  /* 0x0000000107007836 */ /* 0x000fca0000000000 */
[----:B------:R-:W-:-:S04]  /*4570*/  ISETP.NE.AND P1, PT, R0, 0x1b, PT ;  /* 0x0000001b0000780c */ /* 0x000fc80003f25270 */
[----:B------:R-:W-:Y:S02]  /*4580*/  SEL R3, RZ, 0x1, P1 ;  /* 0x00000001ff037807 */ /* 0x000fe40000800000 */
[----:B------:R-:W-:Y:S02]  /*4590*/  SEL R7, R0, RZ, P1 ;  /* 0x000000ff00077207 */ /* 0x000fe40000800000 */
[----:B------:R-:W-:-:S03]  /*45a0*/  LOP3.LUT R6, R6, R3, RZ, 0x3c, !PT ;  /* 0x0000000306067212 */ /* 0x000fc600078e3cff */
[----:B0-----:R-:W-:Y:S01]  /*45b0*/  IMAD R8, R7, 0x8, R2 ;  /* 0x0000000807087824 */ /* 0x001fe200078e0202 */
[----:B------:R-:W-:Y:S01]  /*45c0*/  SHF.L.U32 R5, R6, 0x1f, RZ ;  /* 0x0000001f06057819 */ /* 0x000fe200000006ff */
[----:B-1----:R-:W-:Y:S06]  /*45d0*/  @!P0 BRA `(.L_x_72) ;  /* 0x0000000c00fc8947 */ /* 0x002fec0003800000 */
.L_x_106:
        /* <DEDUP_REMOVED lines=9> */
.L_x_107:
        /* <DEDUP_REMOVED lines=9> */
.L_x_108:
        /* <DEDUP_REMOVED lines=9> */
.L_x_109:
        /* <DEDUP_REMOVED lines=9> */
.L_x_110:
        /* <DEDUP_REMOVED lines=9> */
.L_x_111:
        /* <DEDUP_REMOVED lines=9> */
.L_x_112:
        /* <DEDUP_REMOVED lines=9> */
.L_x_113:
        /* <DEDUP_REMOVED lines=9> */
.L_x_114:
        /* <DEDUP_REMOVED lines=9> */
.L_x_115:
        /* <DEDUP_REMOVED lines=9> */
.L_x_116:
        /* <DEDUP_REMOVED lines=9> */
.L_x_117:
        /* <DEDUP_REMOVED lines=9> */
.L_x_118:
        /* <DEDUP_REMOVED lines=9> */
.L_x_119:
        /* <DEDUP_REMOVED lines=9> */
.L_x_120:
        /* <DEDUP_REMOVED lines=9> */
.L_x_121:
        /* <DEDUP_REMOVED lines=9> */
.L_x_122:
        /* <DEDUP_REMOVED lines=9> */
.L_x_123:
        /* <DEDUP_REMOVED lines=9> */
.L_x_124:
        /* <DEDUP_REMOVED lines=9> */
.L_x_125:
        /* <DEDUP_REMOVED lines=9> */
.L_x_126:
        /* <DEDUP_REMOVED lines=9> */
.L_x_127:
[----:B------:R-:W1:Y:S01]  /*51b0*/  SYNCS.PHASECHK.TRANS64.TRYWAIT P0, [R9+URZ], R4 ;  /* 0x00000004090075a7 */ /* 0x000e62000800017f */
[----:B------:R-:W-:-:S05]  /*51c0*/  VIADD R0, R7, 0x1 ;  /* 0x0000000107007836 */ /* 0x000fca0000000000 */
[----:B------:R-:W-:-:S04]  /*51d0*/  ISETP.NE.AND P1, PT, R0, 0x1b, PT ;  /* 0x0000001b0000780c */ /* 0x000fc80003f25270 */
[----:B------:R-:W-:Y:S02]  /*51e0*/  SEL R3, RZ, 0x1, P1 ;  /* 0x00000001ff037807 */ /* 0x000fe40000800000 */
[----:B------:R-:W-:Y:S02]  /*51f0*/  SEL R7, R0, RZ, P1 ;  /* 0x000000ff00077207 */ /* 0x000fe40000800000 */
[----:B------:R-:W-:-:S03]  /*5200*/  LOP3.LUT R11, R6, R3, RZ, 0x3c, !PT ;  /* 0x00000003060b7212 */ /* 0x000fc600078e3cff */
[----:B------:R-:W-:Y:S01]  /*5210*/  IMAD R6, R7, 0x8, R2 ;  /* 0x0000000807067824 */ /* 0x000fe200078e0202 */
[----:B0-----:R-:W-:Y:S01]  /*5220*/  SHF.L.U32 R5, R11, 0x1f, RZ ;  /* 0x0000001f0b057819 */ /* 0x001fe200000006ff */
[----:B-1----:R-:W-:Y:S06]  /*5230*/  @!P0 BRA `(.L_x_94) ;  /* 0x00000008009c8947 */ /* 0x002fec0003800000 */
.L_x_128:
[----:B------:R-:W1:Y:S01]  /*5240*/  SYNCS.PHASECHK.TRANS64.TRYWAIT P0, [R6+URZ], R5 ;  /* 0x00000005060075a7 */ /* 0x000e62000800017f */
[----:B------:R-:W-:-:S05]  /*5250*/  VIADD R0, R7, 0x1 ;  /* 0x0000000107007836 */ /* 0x000fca0000000000 */
[----:B------:R-:W-:-:S04]  /*5260*/  ISETP.NE.AND P1, PT, R0, 0x1b, PT ;  /* 0x0000001b0000780c */ /* 0x000fc80003f25270 */
[----:B0-----:R-:W-:Y:S02]  /*5270*/  SEL R4, RZ, 0x1, P1 ;  /* 0x00000001ff047807 */ /* 0x001fe40000800000 */
[----:B------:R-:W-:Y:S02]  /*5280*/  SEL R3, R0, RZ, P1 ;  /* 0x000000ff00037207 */ /* 0x000fe40000800000 */
[----:B------:R-:W-:Y:S01]  /*5290*/  LOP3.LUT R0, R11, R4, RZ, 0x3c, !PT ;  /* 0x000000040b007212 */ /* 0x000fe200078e3cff */
[----:B-1----:R-:W-:Y:S06]  /*52a0*/  @!P0 BRA `(.L_x_95) ;  /* 0x0000000800948947 */ /* 0x002fec0003800000 */
.L_x_129:
[----:B------:R-:W-:Y:S01]  /*52b0*/  IMAD R3, R3, 0x8, R2 ;  /* 0x0000000803037824 */ /* 0x000fe200078e0202 */
[----:B------:R-:W-:-:S07]  /*52c0*/  SHF.L.U32 R0, R0, 0x1f, RZ ;  /* 0x0000001f00007819 */ /* 0x000fce00000006ff */
.L_x_96:
[----:B-1----:R1:W2:Y:S02]  /*52d0*/  SYNCS.PHASECHK.TRANS64.TRYWAIT P0, [R3+URZ], R0 ;  /* 0x00000000030075a7 */ /* 0x0022a4000800017f */
[----:B--2---:R-:W-:Y:S05]  /*52e0*/  @!P0 NANOSLEEP.SYNCS 0x989680 ;  /* 0x009896800000895d */ /* 0x004fea0003900000 */
[----:B------:R-:W2:Y:S02]  /*52f0*/  @!P0 SYNCS.PHASECHK.TRANS64 P0, [R3+URZ], R0 ;  /* 0x00000000030085a7 */ /* 0x000ea4000800007f */
[----:B--2---:R-:W-:Y:S05]  /*5300*/  @!P0 BRA `(.L_x_96) ;  /* 0xfffffffc00f08947 */ /* 0x004fea000383ffff */
.L_x_68:
[----:B------:R-:W-:Y:S05]  /*5310*/  BSYNC B0 ;  /* 0x0000000000007941 */ /* 0x000fea0003800000 */
.L_x_67:
[----:B------:R-:W-:Y:S05]  /*5320*/  EXIT ;  /* 0x000000000000794d */ /* 0x000fea0003800000 */
.L_x_18:
[----:B-1----:R1:W2:Y:S02]  /*5330*/  SYNCS.PHASECHK.TRANS64.TRYWAIT P1, [R3+URZ], R0 ;  /* 0x00000000030075a7 */ /* 0x0022a4000802017f */
[----:B--2---:R-:W-:Y:S05]  /*5340*/  @!P1 NANOSLEEP.SYNCS 0x989680 ;  /* 0x009896800000995d */ /* 0x004fea0003900000 */
[----:B------:R-:W2:Y:S02]  /*5350*/  @!P1 SYNCS.PHASECHK.TRANS64 P1, [R3+URZ], R0 ;  /* 0x00000000030095a7 */ /* 0x000ea4000802007f */
[----:B--2---:R-:W-:Y:S05]  /*5360*/  @!P1 BRA `(.L_x_18) ;  /* 0xfffffffc00f09947 */ /* 0x004fea000383ffff */
[----:B------:R-:W-:Y:S05]  /*5370*/  BRA `(.L_x_17) ;  /* 0xffffffc000fc7947 */ /* 0x000fea000383ffff */
.L_x_23:
[----:B-1----:R-:W-:-:S04]  /*5380*/  IMAD.U32 R3, RZ, RZ, UR4 ;  /* 0x00000004ff037e24 */ /* 0x002fc8000f8e00ff */
[----:B------:R1:W2:Y:S03]  /*5390*/  SYNCS.PHASECHK.TRANS64.TRYWAIT P1, [R3+URZ], R2 ;  /* 0x00000002030075a7 */ /* 0x0002a6000802017f */
[----:B--2---:R-:W-:Y:S05]  /*53a0*/  @!P1 NANOSLEEP.SYNCS 0x989680 ;  /* 0x009896800000995d */ /* 0x004fea0003900000 */
[----:B------:R-:W2:Y:S02]  /*53b0*/  @!P1 SYNCS.PHASECHK.TRANS64 P1, [R3+URZ], R2 ;  /* 0x00000002030095a7 */ /* 0x000ea4000802007f */
[----:B--2---:R-:W-:Y:S05]  /*53c0*/  @!P1 BRA `(.L_x_23) ;  /* 0xfffffffc00ec9947 */ /* 0x004fea000383ffff */
[----:B------:R-:W-:Y:S05]  /*53d0*/  BRA `(.L_x_22) ;  /* 0xffffffc400847947 */ /* 0x000fea000383ffff */
.L_x_54:
[----:B------:R-:W-:Y:S01]  /*53e0*/  BSSY B1, `(.L_x_97) ;  /* 0x0000006000017945 */ /* 0x000fe20003800000 */
[----:B------:R-:W-:-:S07]  /*53f0*/  IMAD.MOV.U32 R15, RZ, RZ, -0x1 ;  /* 0xffffffffff0f7424 */ /* 0x000fce00078e00ff */
[----:B------:R-:W-:Y:S05]  /*5400*/  WARPSYNC.COLLECTIVE R15, `(.L_x_98) ;  /* 0x000000000f0c7348 */ /* 0x000fea0003c00000 */
[----:B------:R-:W-:Y:S02]  /*5410*/  ELECT P6, UR62, PT ;  /* 0x00000000003e782f */ /* 0x000fe400038c0000 */
[----:B------:R-:W-:Y:S01]  /*5420*/  MOV R14, UR62 ;  /* 0x0000003e000e7c02 */ /* 0x000fe20008000f00 */
[----:B------:R-:W-:Y:S10]  /*5430*/  ENDCOLLECTIVE ;  /* 0x000000000000791b */ /* 0x000ff40003800000 */
.L_x_98:
[----:B------:R-:W-:Y:S05]  /*5440*/  BSYNC B1 ;  /* 0x0000000000017941 */ /* 0x000fea0003800000 */
.L_x_97:
[----:B------:R-:W-:Y:S05]  /*5450*/  BRA `(.L_x_99) ;  /* 0xffffffe000f47947 */ /* 0x000fea000383ffff */
.L_x_57:
[----:B-1----:R1:W2:Y:S02]  /*5460*/  SYNCS.PHASECHK.TRANS64.TRYWAIT P1, [R14+URZ+0xd8], R5 ;  /* 0x0000d8050e0075a7 */ /* 0x0022a4000802017f */
[----:B--2---:R-:W-:Y:S05]  /*5470*/  @!P1 NANOSLEEP.SYNCS 0x989680 ;  /* 0x009896800000995d */ /* 0x004fea0003900000 */
[----:B------:R-:W2:Y:S02]  /*5480*/  @!P1 SYNCS.PHASECHK.TRANS64 P1, [R14+URZ+0xd8], R5 ;  /* 0x0000d8050e0095a7 */ /* 0x000ea4000802007f */
[----:B--2---:R-:W-:Y:S05]  /*5490*/  @!P1 BRA `(.L_x_57) ;  /* 0xfffffffc00f09947 */ /* 0x004fea000383ffff */
[----:B------:R-:W-:Y:S05]  /*54a0*/  BRA `(.L_x_100) ;  /* 0xffffffe400287947 */ /* 0x000fea000383ffff */
.L_x_66:
[----:B------:R-:W-:Y:S01]  /*54b0*/  BSSY B0, `(.L_x_101) ;  /* 0x0000006000007945 */ /* 0x000fe20003800000 */
[----:B------:R-:W-:-:S07]  /*54c0*/  IMAD.MOV.U32 R15, RZ, RZ, -0x1 ;  /* 0xffffffffff0f7424 */ /* 0x000fce00078e00ff */
[----:B------:R-:W-:Y:S05]  /*54d0*/  WARPSYNC.COLLECTIVE R15, `(.L_x_102) ;  /* 0x000000000f0c7348 */ /* 0x000fea0003c00000 */
[----:B------:R-:W-:Y:S02]  /*54e0*/  ELECT P6, UR62, PT ;  /* 0x00000000003e782f */ /* 0x000fe400038c0000 */
[----:B------:R-:W-:Y:S01]  /*54f0*/  MOV R14, UR62 ;  /* 0x0000003e000e7c02 */ /* 0x000fe20008000f00 */
[----:B------:R-:W-:Y:S10]  /*5500*/  ENDCOLLECTIVE ;  /* 0x000000000000791b */ /* 0x000ff40003800000 */
.L_x_102:
[----:B------:R-:W-:Y:S05]  /*5510*/  BSYNC B0 ;  /* 0x0000000000007941 */ /* 0x000fea0003800000 */
.L_x_101:
[----:B------:R-:W-:Y:S05]  /*5520*/  BRA `(.L_x_103) ;  /* 0xffffffec00907947 */ /* 0x000fea000383ffff */
.L_x_70:
[----:B0-----:R0:W1:Y:S02]  /*5530*/  SYNCS.PHASECHK.TRANS64.TRYWAIT P0, [R7+URZ], R4 ;  /* 0x00000004070075a7 */ /* 0x001064000800017f */
[----:B-1----:R-:W-:Y:S05]  /*5540*/  @!P0 NANOSLEEP.SYNCS 0x989680 ;  /* 0x009896800000895d */ /* 0x002fea0003900000 */
[----:B------:R-:W1:Y:S02]  /*5550*/  @!P0 SYNCS.PHASECHK.TRANS64 P0, [R7+URZ], R4 ;  /* 0x00000004070085a7 */ /* 0x000e64000800007f */
[----:B-1----:R-:W-:Y:S05]  /*5560*/  @!P0 BRA `(.L_x_70) ;  /* 0xfffffffc00f08947 */ /* 0x002fea000383ffff */
[----:B------:R-:W-:Y:S05]  /*5570*/  BRA `(.L_x_104) ;  /* 0xffffffec00d07947 */ /* 0x000fea000383ffff */
.L_x_71:
[----:B0-----:R0:W1:Y:S02]  /*5580*/  SYNCS.PHASECHK.TRANS64.TRYWAIT P0, [R8+URZ], R5 ;  /* 0x00000005080075a7 */ /* 0x001064000800017f */
[----:B-1----:R-:W-:Y:S05]  /*5590*/  @!P0 NANOSLEEP.SYNCS 0x989680 ;  /* 0x009896800000895d */ /* 0x002fea0003900000 */
[----:B------:R-:W1:Y:S02]  /*55a0*/  @!P0 SYNCS.PHASECHK.TRANS64 P0, [R8+URZ], R5 ;  /* 0x00000005080085a7 */ /* 0x000e64000800007f */
[----:B-1----:R-:W-:Y:S05]  /*55b0*/  @!P0 BRA `(.L_x_71) ;  /* 0xfffffffc00f08947 */ /* 0x002fea000383ffff */
[----:B------:R-:W-:Y:S05]  /*55c0*/  BRA `(.L_x_105) ;  /* 0xffffffec00e07947 */ /* 0x000fea000383ffff */
.L_x_72:
[----:B0-----:R0:W1:Y:S02]  /*55d0*/  SYNCS.PHASECHK.TRANS64.TRYWAIT P0, [R9+URZ], R4 ;  /* 0x00000004090075a7 */ /* 0x001064000800017f */
[----:B-1----:R-:W-:Y:S05]  /*55e0*/  @!P0 NANOSLEEP.SYNCS 0x989680 ;  /* 0x009896800000895d */ /* 0x002fea0003900000 */
[----:B------:R-:W1:Y:S02]  /*55f0*/  @!P0 SYNCS.PHASECHK.TRANS64 P0, [R9+URZ], R4 ;  /* 0x00000004090085a7 */ /* 0x000e64000800007f */
[----:B-1----:R-:W-:Y:S05]  /*5600*/  @!P0 BRA `(.L_x_72) ;  /* 0xfffffffc00f08947 */ /* 0x002fea000383ffff */
[----:B------:R-:W-:Y:S05]  /*5610*/  BRA `(.L_x_106) ;  /* 0xffffffec00f07947 */ /* 0x000fea000383ffff */
.L_x_73:
[----:B0-----:R0:W1:Y:S02]  /*5620*/  SYNCS.PHASECHK.TRANS64.TRYWAIT P0, [R8+URZ], R5 ;  /* 0x00000005080075a7 */ /* 0x001064000800017f */
[----:B-1----:R-:W-:Y:S05]  /*5630*/  @!P0 NANOSLEEP.SYNCS 0x989680 ;  /* 0x009896800000895d */ /* 0x002fea0003900000 */
[----:B------:R-:W1:Y:S02]  /*5640*/  @!P0 SYNCS.PHASECHK.TRANS64 P0, [R8+URZ], R5 ;  /* 0x00000005080085a7 */ /* 0x000e64000800007f */
[----:B-1----:R-:W-:Y:S05]  /*5650*/  @!P0 BRA `(.L_x_73) ;  /* 0xfffffffc00f08947 */ /* 0x002fea000383ffff */
[----:B------:R-:W-:Y:S05]  /*5660*/  BRA `(.L_x_107) ;  /* 0xfffffff000007947 */ /* 0x000fea000383ffff */
.L_x_74:
[----:B0-----:R0:W1:Y:S02]  /*5670*/  SYNCS.PHASECHK.TRANS64.TRYWAIT P0, [R9+URZ], R4 ;  /* 0x00000004090075a7 */ /* 0x001064000800017f */
[----:B-1----:R-:W-:Y:S05]  /*5680*/  @!P0 NANOSLEEP.SYNCS 0x989680 ;  /* 0x009896800000895d */ /* 0x002fea0003900000 */
[----:B------:R-:W1:Y:S02]  /*5690*/  @!P0 SYNCS.PHASECHK.TRANS64 P0, [R9+URZ], R4 ;  /* 0x00000004090085a7 */ /* 0x000e64000800007f */
[----:B-1----:R-:W-:Y:S05]  /*56a0*/  @!P0 BRA `(.L_x_74) ;  /* 0xfffffffc00f08947 */ /* 0x002fea000383ffff */
[----:B------:R-:W-:Y:S05]  /*56b0*/  BRA `(.L_x_108) ;  /* 0xfffffff000107947 */ /* 0x000fea000383ffff */
.L_x_75:
[----:B0-----:R0:W1:Y:S02]  /*56c0*/  SYNCS.PHASECHK.TRANS64.TRYWAIT P0, [R8+URZ], R5 ;  /* 0x00000005080075a7 */ /* 0x001064000800017f */
[----:B-1----:R-:W-:Y:S05]  /*56d0*/  @!P0 NANOSLEEP.SYNCS 0x989680 ;  /* 0x009896800000895d */ /* 0x002fea0003900000 */
[----:B------:R-:W1:Y:S02]  /*56e0*/  @!P0 SYNCS.PHASECHK.TRANS64 P0, [R8+URZ], R5 ;  /* 0x00000005080085a7 */ /* 0x000e64000800007f */
[----:B-1----:R-:W-:Y:S05]  /*56f0*/  @!P0 BRA `(.L_x_75) ;  /* 0xfffffffc00f08947 */ /* 0x002fea000383ffff */
[----:B------:R-:W-:Y:S05]  /*5700*/  BRA `(.L_x_109) ;  /* 0xfffffff000207947 */ /* 0x000fea000383ffff */
.L_x_76:
[----:B0-----:R0:W1:Y:S02]  /*5710*/  SYNCS.PHASECHK.TRANS64.TRYWAIT P0, [R9+URZ], R4 ;  /* 0x00000004090075a7 */ /* 0x001064000800017f */
[----:B-1----:R-:W-:Y:S05]  /*5720*/  @!P0 NANOSLEEP.SYNCS 0x989680 ;  /* 0x009896800000895d */ /* 0x002fea0003900000 */
[----:B------:R-:W1:Y:S02]  /*5730*/  @!P0 SYNCS.PHASECHK.TRANS64 P0, [R9+URZ], R4 ;  /* 0x00000004090085a7 */ /* 0x000e64000800007f */
[----:B-1----:R-:W-:Y:S05]  /*5740*/  @!P0 BRA `(.L_x_76) ;  /* 0xfffffffc00f08947 */ /* 0x002fea000383ffff */
[----:B------:R-:W-:Y:S05]  /*5750*/  BRA `(.L_x_110) ;  /* 0xfffffff000307947 */ /* 0x000fea000383ffff */
.L_x_77:
[----:B0-----:R0:W1:Y:S02]  /*5760*/  SYNCS.PHASECHK.TRANS64.TRYWAIT P0, [R8+URZ], R5 ;  /* 0x00000005080075a7 */ /* 0x001064000800017f */
[----:B-1----:R-:W-:Y:S05]  /*5770*/  @!P0 NANOSLEEP.SYNCS 0x989680 ;  /* 0x009896800000895d */ /* 0x002fea0003900000 */
[----:B------:R-:W1:Y:S02]  /*5780*/  @!P0 SYNCS.PHASECHK.TRANS64 P0, [R8+URZ], R5 ;  /* 0x00000005080085a7 */ /* 0x000e64000800007f */
[----:B-1----:R-:W-:Y:S05]  /*5790*/  @!P0 BRA `(.L_x_77) ;  /* 0xfffffffc00f08947 */ /* 0x002fea000383ffff */
[----:B------:R-:W-:Y:S05]  /*57a0*/  BRA `(.L_x_111) ;  /* 0xfffffff000407947 */ /* 0x000fea000383ffff */
.L_x_78:
[----:B0-----:R0:W1:Y:S02]  /*57b0*/  SYNCS.PHASECHK.TRANS64.TRYWAIT P0, [R9+URZ], R4 ;  /* 0x00000004090075a7 */ /* 0x001064000800017f */
[----:B-1----:R-:W-:Y:S05]  /*57c0*/  @!P0 NANOSLEEP.SYNCS 0x989680 ;  /* 0x009896800000895d */ /* 0x002fea0003900000 */
[----:B------:R-:W1:Y:S02]  /*57d0*/  @!P0 SYNCS.PHASECHK.TRANS64 P0, [R9+URZ], R4 ;  /* 0x00000004090085a7 */ /* 0x000e64000800007f */
[----:B-1----:R-:W-:Y:S05]  /*57e0*/  @!P0 BRA `(.L_x_78) ;  /* 0xfffffffc00f08947 */ /* 0x002fea000383ffff */
[----:B------:R-:W-:Y:S05]  /*57f0*/  BRA `(.L_x_112) ;  /* 0xfffffff000507947 */ /* 0x000fea000383ffff */
.L_x_79:
[----:B0-----:R0:W1:Y:S02]  /*5800*/  SYNCS.PHASECHK.TRANS64.TRYWAIT P0, [R8+URZ], R5 ;  /* 0x00000005080075a7 */ /* 0x001064000800017f */
[----:B-1----:R-:W-:Y:S05]  /*5810*/  @!P0 NANOSLEEP.SYNCS 0x989680 ;  /* 0x009896800000895d */ /* 0x002fea0003900000 */
[----:B------:R-:W1:Y:S02]  /*5820*/  @!P0 SYNCS.PHASECHK.TRANS64 P0, [R8+URZ], R5 ;  /* 0x00000005080085a7 */ /* 0x000e64000800007f */
[----:B-1----:R-:W-:Y:S05]  /*5830*/  @!P0 BRA `(.L_x_79) ;  /* 0xfffffffc00f08947 */ /* 0x002fea000383ffff */
[----:B------:R-:W-:Y:S05]  /*5840*/  BRA `(.L_x_113) ;  /* 0xfffffff000607947 */ /* 0x000fea000383ffff */
.L_x_80:
[----:B0-----:R0:W1:Y:S02]  /*5850*/  SYNCS.PHASECHK.TRANS64.TRYWAIT P0, [R9+URZ], R4 ;  /* 0x00000004090075a7 */ /* 0x001064000800017f */
[----:B-1----:R-:W-:Y:S05]  /*5860*/  @!P0 NANOSLEEP.SYNCS 0x989680 ;  /* 0x009896800000895d */ /* 0x002fea0003900000 */
[----:B------:R-:W1:Y:S02]  /*5870*/  @!P0 SYNCS.PHASECHK.TRANS64 P0, [R9+URZ], R4 ;  /* 0x00000004090085a7 */ /* 0x000e64000800007f */
[----:B-1----:R-:W-:Y:S05]  /*5880*/  @!P0 BRA `(.L_x_80) ;  /* 0xfffffffc00f08947 */ /* 0x002fea000383ffff */
[----:B------:R-:W-:Y:S05]  /*5890*/  BRA `(.L_x_114) ;  /* 0xfffffff000707947 */ /* 0x000fea000383ffff */
.L_x_81:
[----:B0-----:R0:W1:Y:S02]  /*58a0*/  SYNCS.PHASECHK.TRANS64.TRYWAIT P0, [R8+URZ], R5 ;  /* 0x00000005080075a7 */ /* 0x001064000800017f */
[----:B-1----:R-:W-:Y:S05]  /*58b0*/  @!P0 NANOSLEEP.SYNCS 0x989680 ;  /* 0x009896800000895d */ /* 0x002fea0003900000 */
[----:B------:R-:W1:Y:S02]  /*58c0*/  @!P0 SYNCS.PHASECHK.TRANS64 P0, [R8+URZ], R5 ;  /* 0x00000005080085a7 */ /* 0x000e64000800007f */
[----:B-1----:R-:W-:Y:S05]  /*58d0*/  @!P0 BRA `(.L_x_81) ;  /* 0xfffffffc00f08947 */ /* 0x002fea000383ffff */
[----:B------:R-:W-:Y:S05]  /*58e0*/  BRA `(.L_x_115) ;  /* 0xfffffff000807947 */ /* 0x000fea000383ffff */
.L_x_82:
[----:B0-----:R0:W1:Y:S02]  /*58f0*/  SYNCS.PHASECHK.TRANS64.TRYWAIT P0, [R9+URZ], R4 ;  /* 0x00000004090075a7 */ /* 0x001064000800017f */
[----:B-1----:R-:W-:Y:S05]  /*5900*/  @!P0 NANOSLEEP.SYNCS 0x989680 ;  /* 0x009896800000895d */ /* 0x002fea0003900000 */
[----:B------:R-:W1:Y:S02]  /*5910*/  @!P0 SYNCS.PHASECHK.TRANS64 P0, [R9+URZ], R4 ;  /* 0x00000004090085a7 */ /* 0x000e64000800007f */
[----:B-1----:R-:W-:Y:S05]  /*5920*/  @!P0 BRA `(.L_x_82) ;  /* 0xfffffffc00f08947 */ /* 0x002fea000383ffff */
[----:B------:R-:W-:Y:S05]  /*5930*/  BRA `(.L_x_116) ;  /* 0xfffffff000907947 */ /* 0x000fea000383ffff */
.L_x_83:
[----:B0-----:R0:W1:Y:S02]  /*5940*/  SYNCS.PHASECHK.TRANS64.TRYWAIT P0, [R8+URZ], R5 ;  /* 0x00000005080075a7 */ /* 0x001064000800017f */
[----:B-1----:R-:W-:Y:S05]  /*5950*/  @!P0 NANOSLEEP.SYNCS 0x989680 ;  /* 0x009896800000895d */ /* 0x002fea0003900000 */
[----:B------:R-:W1:Y:S02]  /*5960*/  @!P0 SYNCS.PHASECHK.TRANS64 P0, [R8+URZ], R5 ;  /* 0x00000005080085a7 */ /* 0x000e64000800007f */
[----:B-1----:R-:W-:Y:S05]  /*5970*/  @!P0 BRA `(.L_x_83) ;  /* 0xfffffffc00f08947 */ /* 0x002fea000383ffff */
[----:B------:R-:W-:Y:S05]  /*5980*/  BRA `(.L_x_117) ;  /* 0xfffffff000a07947 */ /* 0x000fea000383ffff */
.L_x_84:
[----:B0-----:R0:W1:Y:S02]  /*5990*/  SYNCS.PHASECHK.TRANS64.TRYWAIT P0, [R9+URZ], R4 ;  /* 0x00000004090075a7 */ /* 0x001064000800017f */
[----:B-1----:R-:W-:Y:S05]  /*59a0*/  @!P0 NANOSLEEP.SYNCS 0x989680 ;  /* 0x009896800000895d */ /* 0x002fea0003900000 */
[----:B------:R-:W1:Y:S02]  /*59b0*/  @!P0 SYNCS.PHASECHK.TRANS64 P0, [R9+URZ], R4 ;  /* 0x00000004090085a7 */ /* 0x000e64000800007f */
[----:B-1----:R-:W-:Y:S05]  /*59c0*/  @!P0 BRA `(.L_x_84) ;  /* 0xfffffffc00f08947 */ /* 0x002fea000383ffff */
[----:B------:R-:W-:Y:S05]  /*59d0*/  BRA `(.L_x_118) ;  /* 0xfffffff000b07947 */ /* 0x000fea000383ffff */
.L_x_85:
[----:B0-----:R0:W1:Y:S02]  /*59e0*/  SYNCS.PHASECHK.TRANS64.TRYWAIT P0, [R8+URZ], R5 ;  /* 0x00000005080075a7 */ /* 0x001064000800017f */
[----:B-1----:R-:W-:Y:S05]  /*59f0*/  @!P0 NANOSLEEP.SYNCS 0x989680 ;  /* 0x009896800000895d */ /* 0x002fea0003900000 */
[----:B------:R-:W1:Y:S02]  /*5a00*/  @!P0 SYNCS.PHASECHK.TRANS64 P0, [R8+URZ], R5 ;  /* 0x00000005080085a7 */ /* 0x000e64000800007f */
[----:B-1----:R-:W-:Y:S05]  /*5a10*/  @!P0 BRA `(.L_x_85) ;  /* 0xfffffffc00f08947 */ /* 0x002fea000383ffff */
[----:B------:R-:W-:Y:S05]  /*5a20*/  BRA `(.L_x_119) ;  /* 0xfffffff000c07947 */ /* 0x000fea000383ffff */
.L_x_86:
[----:B0-----:R0:W1:Y:S02]  /*5a30*/  SYNCS.PHASECHK.TRANS64.TRYWAIT P0, [R9+URZ], R4 ;  /* 0x00000004090075a7 */ /* 0x001064000800017f */
[----:B-1----:R-:W-:Y:S05]  /*5a40*/  @!P0 NANOSLEEP.SYNCS 0x989680 ;  /* 0x009896800000895d */ /* 0x002fea0003900000 */
[----:B------:R-:W1:Y:S02]  /*5a50*/  @!P0 SYNCS.PHASECHK.TRANS64 P0, [R9+URZ], R4 ;  /* 0x00000004090085a7 */ /* 0x000e64000800007f */
[----:B-1----:R-:W-:Y:S05]  /*5a60*/  @!P0 BRA `(.L_x_86) ;  /* 0xfffffffc00f08947 */ /* 0x002fea000383ffff */
[----:B------:R-:W-:Y:S05]  /*5a70*/  BRA `(.L_x_120) ;  /* 0xfffffff000d07947 */ /* 0x000fea000383ffff */
.L_x_87:
[----:B0-----:R0:W1:Y:S02]  /*5a80*/  SYNCS.PHASECHK.TRANS64.TRYWAIT P0, [R8+URZ], R5 ;  /* 0x00000005080075a7 */ /* 0x001064000800017f */
[----:B-1----:R-:W-:Y:S05]  /*5a90*/  @!P0 NANOSLEEP.SYNCS 0x989680 ;  /* 0x009896800000895d */ /* 0x002fea0003900000 */
[----:B------:R-:W1:Y:S02]  /*5aa0*/  @!P0 SYNCS.PHASECHK.TRANS64 P0, [R8+URZ], R5 ;  /* 0x00000005080085a7 */ /* 0x000e64000800007f */
[----:B-1----:R-:W-:Y:S05]  /*5ab0*/  @!P0 BRA `(.L_x_87) ;  /* 0xfffffffc00f08947 */ /* 0x002fea000383ffff */
[----:B------:R-:W-:Y:S05]  /*5ac0*/  BRA `(.L_x_121) ;  /* 0xfffffff000e07947 */ /* 0x000fea000383ffff */
.L_x_88:
[----:B0-----:R0:W1:Y:S02]  /*5ad0*/  SYNCS.PHASECHK.TRANS64.TRYWAIT P0, [R9+URZ], R4 ;  /* 0x00000004090075a7 */ /* 0x001064000800017f */
[----:B-1----:R-:W-:Y:S05]  /*5ae0*/  @!P0 NANOSLEEP.SYNCS 0x989680 ;  /* 0x009896800000895d */ /* 0x002fea0003900000 */
[----:B------:R-:W1:Y:S02]  /*5af0*/  @!P0 SYNCS.PHASECHK.TRANS64 P0, [R9+URZ], R4 ;  /* 0x00000004090085a7 */ /* 0x000e64000800007f */
[----:B-1----:R-:W-:Y:S05]  /*5b00*/  @!P0 BRA `(.L_x_88) ;  /* 0xfffffffc00f08947 */ /* 0x002fea000383ffff */
[----:B------:R-:W-:Y:S05]  /*5b10*/  BRA `(.L_x_122) ;  /* 0xfffffff000f07947 */ /* 0x000fea000383ffff */
.L_x_89:
[----:B0-----:R0:W1:Y:S02]  /*5b20*/  SYNCS.PHASECHK.TRANS64.TRYWAIT P0, [R8+URZ], R5 ;  /* 0x00000005080075a7 */ /* 0x001064000800017f */
[----:B-1----:R-:W-:Y:S05]  /*5b30*/  @!P0 NANOSLEEP.SYNCS 0x989680 ;  /* 0x009896800000895d */ /* 0x002fea0003900000 */
[----:B------:R-:W1:Y:S02]  /*5b40*/  @!P0 SYNCS.PHASECHK.TRANS64 P0, [R8+URZ], R5 ;  /* 0x00000005080085a7 */ /* 0x000e64000800007f */
[----:B-1----:R-:W-:Y:S05]  /*5b50*/  @!P0 BRA `(.L_x_89) ;  /* 0xfffffffc00f08947 */ /* 0x002fea000383ffff */
[----:B------:R-:W-:Y:S05]  /*5b60*/  BRA `(.L_x_123) ;  /* 0xfffffff400007947 */ /* 0x000fea000383ffff */
.L_x_90:
[----:B0-----:R0:W1:Y:S02]  /*5b70*/  SYNCS.PHASECHK.TRANS64.TRYWAIT P0, [R9+URZ], R4 ;  /* 0x00000004090075a7 */ /* 0x001064000800017f */
[----:B-1----:R-:W-:Y:S05]  /*5b80*/  @!P0 NANOSLEEP.SYNCS 0x989680 ;  /* 0x009896800000895d */ /* 0x002fea0003900000 */
[----:B------:R-:W1:Y:S02]  /*5b90*/  @!P0 SYNCS.PHASECHK.TRANS64 P0, [R9+URZ], R4 ;  /* 0x00000004090085a7 */ /* 0x000e64000800007f */
[----:B-1----:R-:W-:Y:S05]  /*5ba0*/  @!P0 BRA `(.L_x_90) ;  /* 0xfffffffc00f08947 */ /* 0x002fea000383ffff */
[----:B------:R-:W-:Y:S05]  /*5bb0*/  BRA `(.L_x_124) ;  /* 0xfffffff400107947 */ /* 0x000fea000383ffff */
.L_x_91:
[----:B0-----:R0:W1:Y:S02]  /*5bc0*/  SYNCS.PHASECHK.TRANS64.TRYWAIT P0, [R8+URZ], R5 ;  /* 0x00000005080075a7 */ /* 0x001064000800017f */
[----:B-1----:R-:W-:Y:S05]  /*5bd0*/  @!P0 NANOSLEEP.SYNCS 0x989680 ;  /* 0x009896800000895d */ /* 0x002fea0003900000 */
[----:B------:R-:W1:Y:S02]  /*5be0*/  @!P0 SYNCS.PHASECHK.TRANS64 P0, [R8+URZ], R5 ;  /* 0x00000005080085a7 */ /* 0x000e64000800007f */
[----:B-1----:R-:W-:Y:S05]  /*5bf0*/  @!P0 BRA `(.L_x_91) ;  /* 0xfffffffc00f08947 */ /* 0x002fea000383ffff */
[----:B------:R-:W-:Y:S05]  /*5c00*/  BRA `(.L_x_125) ;  /* 0xfffffff400207947 */ /* 0x000fea000383ffff */
.L_x_92:
[----:B0-----:R0:W1:Y:S02]  /*5c10*/  SYNCS.PHASECHK.TRANS64.TRYWAIT P0, [R9+URZ], R4 ;  /* 0x00000004090075a7 */ /* 0x001064000800017f */
[----:B-1----:R-:W-:Y:S05]  /*5c20*/  @!P0 NANOSLEEP.SYNCS 0x989680 ;  /* 0x009896800000895d */ /* 0x002fea0003900000 */
[----:B------:R-:W1:Y:S02]  /*5c30*/  @!P0 SYNCS.PHASECHK.TRANS64 P0, [R9+URZ], R4 ;  /* 0x00000004090085a7 */ /* 0x000e64000800007f */
[----:B-1----:R-:W-:Y:S05]  /*5c40*/  @!P0 BRA `(.L_x_92) ;  /* 0xfffffffc00f08947 */ /* 0x002fea000383ffff */
[----:B------:R-:W-:Y:S05]  /*5c50*/  BRA `(.L_x_126) ;  /* 0xfffffff400307947 */ /* 0x000fea000383ffff */
.L_x_93:
[----:B0-----:R0:W1:Y:S02]  /*5c60*/  SYNCS.PHASECHK.TRANS64.TRYWAIT P0, [R8+URZ], R5 ;  /* 0x00000005080075a7 */ /* 0x001064000800017f */
[----:B-1----:R-:W-:Y:S05]  /*5c70*/  @!P0 NANOSLEEP.SYNCS 0x989680 ;  /* 0x009896800000895d */ /* 0x002fea0003900000 */
[----:B------:R-:W1:Y:S02]  /*5c80*/  @!P0 SYNCS.PHASECHK.TRANS64 P0, [R8+URZ], R5 ;  /* 0x00000005080085a7 */ /* 0x000e64000800007f */
[----:B-1----:R-:W-:Y:S05]  /*5c90*/  @!P0 BRA `(.L_x_93) ;  /* 0xfffffffc00f08947 */ /* 0x002fea000383ffff */
[----:B------:R-:W-:Y:S05]  /*5ca0*/  BRA `(.L_x_127) ;  /* 0xfffffff400407947 */ /* 0x000fea000383ffff */
.L_x_94:
[----:B0-----:R0:W1:Y:S02]  /*5cb0*/  SYNCS.PHASECHK.TRANS64.TRYWAIT P0, [R9+URZ], R4 ;  /* 0x00000004090075a7 */ /* 0x001064000800017f */
[----:B-1----:R-:W-:Y:S05]  /*5cc0*/  @!P0 NANOSLEEP.SYNCS 0x989680 ;  /* 0x009896800000895d */ /* 0x002fea0003900000 */
[----:B------:R-:W1:Y:S02]  /*5cd0*/  @!P0 SYNCS.PHASECHK.TRANS64 P0, [R9+URZ], R4 ;  /* 0x00000004090085a7 */ /* 0x000e64000800007f */
[----:B-1----:R-:W-:Y:S05]  /*5ce0*/  @!P0 BRA `(.L_x_94) ;  /* 0xfffffffc00f08947 */ /* 0x002fea000383ffff */
[----:B------:R-:W-:Y:S05]  /*5cf0*/  BRA `(.L_x_128) ;  /* 0xfffffff400507947 */ /* 0x000fea000383ffff */
.L_x_95:
[----:B0-----:R0:W1:Y:S02]  /*5d00*/  SYNCS.PHASECHK.TRANS64.TRYWAIT P0, [R6+URZ], R5 ;  /* 0x00000005060075a7 */ /* 0x001064000800017f */
[----:B-1----:R-:W-:Y:S05]  /*5d10*/  @!P0 NANOSLEEP.SYNCS 0x989680 ;  /* 0x009896800000895d */ /* 0x002fea0003900000 */
[----:B------:R-:W1:Y:S02]  /*5d20*/  @!P0 SYNCS.PHASECHK.TRANS64 P0, [R6+URZ], R5 ;  /* 0x00000005060085a7 */ /* 0x000e64000800007f */
[----:B-1----:R-:W-:Y:S05]  /*5d30*/  @!P0 BRA `(.L_x_95) ;  /* 0xfffffffc00f08947 */ /* 0x002fea000383ffff */
[----:B------:R-:W-:Y:S05]  /*5d40*/  BRA `(.L_x_129) ;  /* 0xfffffff400587947 */ /* 0x000fea000383ffff */
.L_x_130:
[----:B------:R-:W-:-:S00]  /*5d50*/  BRA `(.L_x_130) ;  /* 0xfffffffc00fc7947 */ /* 0x000fc0000383ffff */
[----:B------:R-:W-:-:S00]  /*5d60*/  NOP ;  /* 0x0000000000007918 */ /* 0x000fc00000000000 */
        /* <DEDUP_REMOVED lines=9> */
.L_x_131:


//--------------------- .nv.global.init           --------------------------
	.section	.nv.global.init,"aw",@progbits
.nv.global.init:
	.type		$str$22,@object
	.size		$str$22,($str$23 - $str$22)
$str$22:
        /*0000*/ 	.byte	0x6b, 0x5f, 0x74, 0x69, 0x6c, 0x65, 0x5f, 0x63, 0x6f, 0x75, 0x6e, 0x74, 0x20, 0x3e, 0x3d, 0x20
        /*0010*/ 	.byte	0x31, 0x00
	.type		$str$23,@object
	.size		$str$23,(__unnamed_1 - $str$23)
$str$23:
        /*0012*/ 	.byte	0x2f, 0x74, 0x6d, 0x70, 0x2f, 0x63, 0x75, 0x74, 0x6c, 0x61, 0x73, 0x73, 0x5f, 0x73, 0x77, 0x65
        /*0022*/ 	.byte	0x65, 0x70, 0x5f, 0x73, 0x72, 0x63, 0x2f, 0x69, 0x6e, 0x63, 0x6c, 0x75, 0x64, 0x65, 0x2f, 0x63
        /*0032*/ 	.byte	0x75, 0x74, 0x6c, 0x61, 0x73, 0x73, 0x2f, 0x67, 0x65, 0x6d, 0x6d, 0x2f, 0x63, 0x6f, 0x6c, 0x6c
        /*0042*/ 	.byte	0x65, 0x63, 0x74, 0x69, 0x76, 0x65, 0x2f, 0x73, 0x6d, 0x39, 0x30, 0x5f, 0x6d, 0x6d, 0x61, 0x5f
        /*0052*/ 	.byte	0x74, 0x6d, 0x61, 0x5f, 0x67, 0x6d, 0x6d, 0x61, 0x5f, 0x73, 0x73, 0x5f, 0x77, 0x61, 0x72, 0x70
        /*0062*/ 	.byte	0x73, 0x70, 0x65, 0x63, 0x69, 0x61, 0x6c, 0x69, 0x7a, 0x65, 0x64, 0x2e, 0x68, 0x70, 0x70, 0x00
	.type		__unnamed_1,@object
	.size		__unnamed_1,(.L_0 - __unnamed_1)
__unnamed_1:
        /*0072*/ 	.byte	0x76, 0x6f, 0x69, 0x64, 0x20, 0x63, 0x75, 0x74, 0x6c, 0x61, 0x73, 0x73, 0x3a, 0x3a, 0x67, 0x65
        /* <DEDUP_REMOVED lines=171> */
        /*0b32*/ 	.byte	0x69, 0x64, 0x65, 0x6e, 0x74, 0x69, 0x74, 0x79, 0x5d, 0x00
.L_0:


//--------------------- .nv.shared._ZN7cutlass13device_kernelINS_4gemm6kernel13GemmUniversalIN4cute5tupleIJiiiiEEENS1_10collective13CollectiveMmaINS1_34MainloopSm90TmaGmmaWarpSpecializedILi27ENS5_IJNS4_1CILi1EEESB_SB_EEENS1_35KernelTmaWarpSpecializedCooperativeEEENS5_IJNSA_ILi256EEENSA_ILi8EEENSA_ILi32EEEEEEaNS5_IJlSB_lEEEaSJ_NS4_8TiledMMAINS4_8MMA_AtomIJNS4_4SM904GMMA25MMA_64x8x32_S32S8S8_SS_TNEEEENS4_6LayoutINS5_IJNSA_ILi2EEESB_SB_EEENS5_IJSB_NSA_ILi0EEEST_EEEEENS5_IJNS4_10UnderscoreESW_SW_EEEEENS4_13SM90_TMA_LOADENS4_14ComposedLayoutINS4_7SwizzleILi1ELi4ELi3EEENS4_18smem_ptr_flag_bitsILi8EEENSQ_INS5_IJSG_SH_EEENS5_IJSH_SB_EEEEEEEvNS4_8identityESZ_S18_vS19_EENS_8epilogue10collective6detail29Sm90TmaWarpSpecializedAdapterINS1C_15DefaultEpilogueIaSJ_SJ_NS1B_6thread17LinearCombinationIaLi1EiiLNS1G_9ScaleType4KindE0ELNS_15FloatRoundStyleE2EaEENS1_15EpilogueDefaultEEEEEvvEEEEvNT_6ParamsE --------------------------
	.section	.nv.shared._ZN7cutlass13device_kernelINS_4gemm6kernel13GemmUniversalIN4cute5tupleIJiiiiEEENS1_10collective13CollectiveMmaINS1_34MainloopSm90TmaGmmaWarpSpecializedILi27ENS5_IJNS4_1CILi1EEESB_SB_EEENS1_35KernelTmaWarpSpecializedCooperativeEEENS5_IJNSA_ILi256EEENSA_ILi8EEENSA_ILi32EEEEEEaNS5_IJlSB_lEEEaSJ_NS4_8TiledMMAINS4_8MMA_AtomIJNS4_4SM904GMMA25MMA_64x8x32_S32S8S8_SS_TNEEEENS4_6LayoutINS5_IJNSA_ILi2EEESB_SB_EEENS5_IJSB_NSA_ILi0EEEST_EEEEENS5_IJNS4_10UnderscoreESW_SW_EEEEENS4_13SM90_TMA_LOADENS4_14ComposedLayoutINS4_7SwizzleILi1ELi4ELi3EEENS4_18smem_ptr_flag_bitsILi8EEENSQ_INS5_IJSG_SH_EEENS5_IJSH_SB_EEEEEEEvNS4_8identityESZ_S18_vS19_EENS_8epilogue10collective6detail29Sm90TmaWarpSpecializedAdapterINS1C_15DefaultEpilogueIaSJ_SJ_NS1B_6thread17LinearCombinationIaLi1EiiLNS1G_9ScaleType4KindE0ELNS_15FloatRoundStyleE2EaEENS1_15EpilogueDefaultEEEEEvvEEEEvNT_6ParamsE,"aw",@nobits
	.sectionflags	@""
	.align	16
	.zero		1024


//--------------------- .nv.shared.reserved.0     --------------------------
	.section	.nv.shared.reserved.0,"aw",@nobits
	.weak		__nv_reservedSMEM_offset_0_alias
	.size		__nv_reservedSMEM_offset_0_alias, 0, 0
	.other		__nv_reservedSMEM_offset_0_alias,@"STO_CUDA_RESERVED_SHARED STV_DEFAULT"
__nv_reservedSMEM_offset_0_alias:
	.zero		0


//--------------------- .nv.global                --------------------------
	.section	.nv.global,"aw",@nobits
.nv.global:
	.type		_ZN40_INTERNAL_308fb27a_4_k_cu_aaa4d200_136514cute1_E,@object
	.size		_ZN40_INTERNAL_308fb27a_4_k_cu_aaa4d200_136514cute1_E,(_ZN40_INTERNAL_308fb27a_4_k_cu_aaa4d200_136514cuda3std3__45__cpo6cbeginE - _ZN40_INTERNAL_308fb27a_4_k_cu_aaa4d200_136514cute1_E)
_ZN40_INTERNAL_308fb27a_4_k_cu_aaa4d200_136514cute1_E:
	.zero		1
	.type		_ZN40_INTERNAL_308fb27a_4_k_cu_aaa4d200_136514cuda3std3__45__cpo6cbeginE,@object
	.size		_ZN40_INTERNAL_308fb27a_4_k_cu_aaa4d200_136514cuda3std3__45__cpo6cbeginE,(_ZN40_INTERNAL_308fb27a_4_k_cu_aaa4d200_136514cuda3std3__48in_placeE - _ZN40_INTERNAL_308fb27a_4_k_cu_aaa4d200_136514cuda3std3__45__cpo6cbeginE)
_ZN40_INTERNAL_308fb27a_4_k_cu_aaa4d200_136514cuda3std3__45__cpo6cbeginE:
	.zero		1
	.type		_ZN40_INTERNAL_308fb27a_4_k_cu_aaa4d200_136514cuda3std3__48in_placeE,@object
	.size		_ZN40_INTERNAL_308fb27a_4_k_cu_aaa4d200_136514cuda3std3__48in_placeE,(_ZN40_INTERNAL_308fb27a_4_k_cu_aaa4d200_136514cuda3std6ranges3__45__cpo9iter_moveE - _ZN40_INTERNAL_308fb27a_4_k_cu_aaa4d200_136514cuda3std3__48in_placeE)
_ZN40_INTERNAL_308fb27a_4_k_cu_aaa4d200_136514cuda3std3__48in_placeE:
	.zero		1
	.type		_ZN40_INTERNAL_308fb27a_4_k_cu_aaa4d200_136514cuda3std6ranges3__45__cpo9iter_moveE,@object
	.size		_ZN40_INTERNAL_308fb27a_4_k_cu_aaa4d200_136514cuda3std6ranges3__45__cpo9iter_moveE,(_ZN40_INTERNAL_308fb27a_4_k_cu_aaa4d200_136514cuda3std3__45__cpo5beginE - _ZN40_INTERNAL_308fb27a_4_k_cu_aaa4d200_136514cuda3std6ranges3__45__cpo9iter_moveE)
_ZN40_INTERNAL_308fb27a_4_k_cu_aaa4d200_136514cuda3std6ranges3__45__cpo9iter_moveE:
	.zero		1
	.type		_ZN40_INTERNAL_308fb27a_4_k_cu_aaa4d200_136514cuda3std3__45__cpo5beginE,@object
	.size		_ZN40_INTERNAL_308fb27a_4_k_cu_aaa4d200_136514cuda3std3__45__cpo5beginE,(_ZN40_INTERNAL_308fb27a_4_k_cu_aaa4d200_136514cuda3std3__442_GLOBAL__N__308fb27a_4_k_cu_aaa4d200_136516ignoreE - _ZN40_INTERNAL_308fb27a_4_k_cu_aaa4d200_136514cuda3std3__45__cpo5beginE)
_ZN40_INTERNAL_308fb27a_4_k_cu_aaa4d200_136514cuda3std3__45__cpo5beginE:
	.zero		1
	.type		_ZN40_INTERNAL_308fb27a_4_k_cu_aaa4d200_136514cuda3std3__442_GLOBAL__N__308fb27a_4_k_cu_aaa4d200_136516ignoreE,@object
	.size		_ZN40_INTERNAL_308fb27a_4_k_cu_aaa4d200_136514cuda3std3__442_GLOBAL__N__308fb27a_4_k_cu_aaa4d200_136516ignoreE,(_ZN40_INTERNAL_308fb27a_4_k_cu_aaa4d200_136514cute7productE - _ZN40_INTERNAL_308fb27a_4_k_cu_aaa4d200_136514cuda3std3__442_GLOBAL__N__308fb27a_4_k_cu_aaa4d200_136516ignoreE)
_ZN40_INTERNAL_308fb27a_4_k_cu_aaa4d200_136514cuda3std3__442_GLOBAL__N__308fb27a_4_k_cu_aaa4d200_136516ignoreE:
	.zero		1
	.type		_ZN40_INTERNAL_308fb27a_4_k_cu_aaa4d200_136514cute7productE,@object
	.size		_ZN40_INTERNAL_308fb27a_4_k_cu_aaa4d200_136514cute7productE,(_ZN40_INTERNAL_308fb27a_4_k_cu_aaa4d200_136514cuda3std3__45__cpo3endE - _ZN40_INTERNAL_308fb27a_4_k_cu_aaa4d200_136514cute7productE)
_ZN40_INTERNAL_308fb27a_4_k_cu_aaa4d200_136514cute7productE:
	.zero		1
	.type		_ZN40_INTERNAL_308fb27a_4_k_cu_aaa4d200_136514cuda3std3__45__cpo3endE,@object
	.size		_ZN40_INTERNAL_308fb27a_4_k_cu_aaa4d200_136514cuda3std3__45__cpo3endE,(_ZN40_INTERNAL_308fb27a_4_k_cu_aaa4d200_136514cuda3std3__419piecewise_constructE - _ZN40_INTERNAL_308fb27a_4_k_cu_aaa4d200_136514cuda3std3__45__cpo3endE)
_ZN40_INTERNAL_308fb27a_4_k_cu_aaa4d200_136514cuda3std3__45__cpo3endE:
	.zero		1
	.type		_ZN40_INTERNAL_308fb27a_4_k_cu_aaa4d200_136514cuda3std3__419piecewise_constructE,@object
	.size		_ZN40_INTERNAL_308fb27a_4_k_cu_aaa4d200_136514cuda3std3__419piecewise_constructE,(_ZN40_INTERNAL_308fb27a_4_k_cu_aaa4d200_136514cuda3std3__45__cpo4cendE - _ZN40_INTERNAL_308fb27a_4_k_cu_aaa4d200_136514cuda3std3__419piecewise_constructE)
_ZN40_INTERNAL_308fb27a_4_k_cu_aaa4d200_136514cuda3std3__419piecewise_constructE:
	.zero		1
	.type		_ZN40_INTERNAL_308fb27a_4_k_cu_aaa4d200_136514cuda3std3__45__cpo4cendE,@object
	.size		_ZN40_INTERNAL_308fb27a_4_k_cu_aaa4d200_136514cuda3std3__45__cpo4cendE,(_ZN40_INTERNAL_308fb27a_4_k_cu_aaa4d200_136514cuda3std6ranges3__45__cpo4swapE - _ZN40_INTERNAL_308fb27a_4_k_cu_aaa4d200_136514cuda3std3__45__cpo4cendE)
_ZN40_INTERNAL_308fb27a_4_k_cu_aaa4d200_136514cuda3std3__45__cpo4cendE:
	.zero		1
	.type		_ZN40_INTERNAL_308fb27a_4_k_cu_aaa4d200_136514cuda3std6ranges3__45__cpo4swapE,@object
	.size		_ZN40_INTERNAL_308fb27a_4_k_cu_aaa4d200_136514cuda3std6ranges3__45__cpo4swapE,(.L_8 - _ZN40_INTERNAL_308fb27a_4_k_cu_aaa4d200_136514cuda3std6ranges3__45__cpo4swapE)
_ZN40_INTERNAL_308fb27a_4_k_cu_aaa4d200_136514cuda3std6ranges3__45__cpo4swapE:
	.zero		1
.L_8:


//--------------------- .nv.constant0._ZN7cutlass13device_kernelINS_4gemm6kernel13GemmUniversalIN4cute5tupleIJiiiiEEENS1_10collective13CollectiveMmaINS1_34MainloopSm90TmaGmmaWarpSpecializedILi27ENS5_IJNS4_1CILi1EEESB_SB_EEENS1_35KernelTmaWarpSpecializedCooperativeEEENS5_IJNSA_ILi256EEENSA_ILi8EEENSA_ILi32EEEEEEaNS5_IJlSB_lEEEaSJ_NS4_8TiledMMAINS4_8MMA_AtomIJNS4_4SM904GMMA25MMA_64x8x32_S32S8S8_SS_TNEEEENS4_6LayoutINS5_IJNSA_ILi2EEESB_SB_EEENS5_IJSB_NSA_ILi0EEEST_EEEEENS5_IJNS4_10UnderscoreESW_SW_EEEEENS4_13SM90_TMA_LOADENS4_14ComposedLayoutINS4_7SwizzleILi1ELi4ELi3EEENS4_18smem_ptr_flag_bitsILi8EEENSQ_INS5_IJSG_SH_EEENS5_IJSH_SB_EEEEEEEvNS4_8identityESZ_S18_vS19_EENS_8epilogue10collective6detail29Sm90TmaWarpSpecializedAdapterINS1C_15DefaultEpilogueIaSJ_SJ_NS1B_6thread17LinearCombinationIaLi1EiiLNS1G_9ScaleType4KindE0ELNS_15FloatRoundStyleE2EaEENS1_15EpilogueDefaultEEEEEvvEEEEvNT_6ParamsE --------------------------
	.section	.nv.constant0._ZN7cutlass13device_kernelINS_4gemm6kernel13GemmUniversalIN4cute5tupleIJiiiiEEENS1_10collective13CollectiveMmaINS1_34MainloopSm90TmaGmmaWarpSpecializedILi27ENS5_IJNS4_1CILi1EEESB_SB_EEENS1_35KernelTmaWarpSpecializedCooperativeEEENS5_IJNSA_ILi256EEENSA_ILi8EEENSA_ILi32EEEEEEaNS5_IJlSB_lEEEaSJ_NS4_8TiledMMAINS4_8MMA_AtomIJNS4_4SM904GMMA25MMA_64x8x32_S32S8S8_SS_TNEEEENS4_6LayoutINS5_IJNSA_ILi2EEESB_SB_EEENS5_IJSB_NSA_ILi0EEEST_EEEEENS5_IJNS4_10UnderscoreESW_SW_EEEEENS4_13SM90_TMA_LOADENS4_14ComposedLayoutINS4_7SwizzleILi1ELi4ELi3EEENS4_18smem_ptr_flag_bitsILi8EEENSQ_INS5_IJSG_SH_EEENS5_IJSH_SB_EEEEEEEvNS4_8identityESZ_S18_vS19_EENS_8epilogue10collective6detail29Sm90TmaWarpSpecializedAdapterINS1C_15DefaultEpilogueIaSJ_SJ_NS1B_6thread17LinearCombinationIaLi1EiiLNS1G_9ScaleType4KindE0ELNS_15FloatRoundStyleE2EaEENS1_15EpilogueDefaultEEEEEvvEEEEvNT_6ParamsE,"a",@progbits
	.sectionflags	@""
	.align	4
.nv.constant0._ZN7cutlass13device_kernelINS_4gemm6kernel13GemmUniversalIN4cute5tupleIJiiiiEEENS1_10collective13CollectiveMmaINS1_34MainloopSm90TmaGmmaWarpSpecializedILi27ENS5_IJNS4_1CILi1EEESB_SB_EEENS1_35KernelTmaWarpSpecializedCooperativeEEENS5_IJNSA_ILi256EEENSA_ILi8EEENSA_ILi32EEEEEEaNS5_IJlSB_lEEEaSJ_NS4_8TiledMMAINS4_8MMA_AtomIJNS4_4SM904GMMA25MMA_64x8x32_S32S8S8_SS_TNEEEENS4_6LayoutINS5_IJNSA_ILi2EEESB_SB_EEENS5_IJSB_NSA_ILi0EEEST_EEEEENS5_IJNS4_10UnderscoreESW_SW_EEEEENS4_13SM90_TMA_LOADENS4_14ComposedLayoutINS4_7SwizzleILi1ELi4ELi3EEENS4_18smem_ptr_flag_bitsILi8EEENSQ_INS5_IJSG_SH_EEENS5_IJSH_SB_EEEEEEEvNS4_8identityESZ_S18_vS19_EENS_8epilogue10collective6detail29Sm90TmaWarpSpecializedAdapterINS1C_15DefaultEpilogueIaSJ_SJ_NS1B_6thread17LinearCombinationIaLi1EiiLNS1G_9ScaleType4KindE0ELNS_15FloatRoundStyleE2EaEENS1_15EpilogueDefaultEEEEEvvEEEEvNT_6ParamsE:
	.zero		1664


//--------------------- SYMBOLS --------------------------

	.type		.nv.reservedSmem.offset0,@object
	.size		.nv.reservedSmem.offset0,0x4
	.type		__assertfail,@function
